// auto-generated by cutlass_sweep.gemm — config: {"arch": "sm_90", "cluster_m": 2, "cluster_n": 4, "dtype": "e5m2", "dtype_b": "e5m2", "layout": "nt", "stages": 0, "tile_k": 128, "tile_m": 256, "tile_n": 128}
#include "cutlass/cutlass.h"
#include "cutlass/gemm/collective/collective_builder.hpp"
#include "cutlass/gemm/device/gemm_universal_adapter.h"
#include "cutlass/gemm/kernel/gemm_universal.hpp"
#include "cutlass/epilogue/collective/collective_builder.hpp"

using ElemA = cutlass::float_e5m2_t;
using ElemB = cutlass::float_e5m2_t;
using ElemCD = cutlass::float_e5m2_t;
using Acc  = float;
using TileShape    = cute::Shape<cute::_256, cute::_128, cute::_128>;
using ClusterShape = cute::Shape<cute::_2, cute::_4, cute::_1>;

using CollectiveEpilogue = typename cutlass::epilogue::collective::CollectiveBuilder<
    cutlass::arch::Sm90, cutlass::arch::OpClassTensorOp,
    TileShape, ClusterShape,
    cutlass::epilogue::collective::EpilogueTileAuto,
    Acc, Acc,
    ElemCD, cutlass::layout::RowMajor, 128 / cutlass::sizeof_bits<ElemCD>::value,
    ElemCD, cutlass::layout::RowMajor, 128 / cutlass::sizeof_bits<ElemCD>::value,
    cutlass::epilogue::collective::EpilogueScheduleAuto
  >::CollectiveOp;

using CollectiveMainloop = typename cutlass::gemm::collective::CollectiveBuilder<
    cutlass::arch::Sm90, cutlass::arch::OpClassTensorOp,
    ElemA, cutlass::layout::RowMajor, 128 / cutlass::sizeof_bits<ElemA>::value,
    ElemB, cutlass::layout::ColumnMajor, 128 / cutlass::sizeof_bits<ElemB>::value,
    Acc,
    TileShape, ClusterShape,
    cutlass::gemm::collective::StageCountAutoCarveout<static_cast<int>(sizeof(typename CollectiveEpilogue::SharedStorage))>,
    cutlass::gemm::collective::KernelScheduleAuto
  >::CollectiveOp;

using GemmKernel = cutlass::gemm::kernel::GemmUniversal<
    cute::Shape<int,int,int,int>,
    CollectiveMainloop,
    CollectiveEpilogue
>;
using Gemm = cutlass::gemm::device::GemmUniversalAdapter<GemmKernel>;

// Force the device kernel symbol into the cubin without needing a host main.
auto* _anchor = &cutlass::device_kernel<GemmKernel>;


// ===== COMPILED SASS (sm_90a) =====

	.target	sm_90a

	.elftype	@"ET_EXEC"


//--------------------- .note.nv.tkinfo           --------------------------
	.section	.note.nv.tkinfo,"",@"SHT_NOTE"
	.sectionflags	@"SHF_NOTE_NV_TKINFO"
	.tkinfo
        /*0018*/ 	.word	0x00000002
        /*0030*/ 	.string	""
        /*0030*/ 	.string	"ptxas"
        /*0030*/ 	.string	"Cuda compilation tools, release 13.0, V13.0.88"
        /*0030*/ 	.string	"Build cuda_13.0.r13.0/compiler.36424714_0"
        /*0030*/ 	.string	"-arch sm_90a -m 64 "



//--------------------- .note.nv.cuinfo           --------------------------
	.section	.note.nv.cuinfo,"",@"SHT_NOTE"
	.sectionflags	@"SHF_NOTE_NV_CUINFO"
        /*0018*/ 	.short	0x0002
        /*001a*/ 	.short	0x005a
        /*001c*/ 	.short	0x0082
	.zero		2


//--------------------- .nv.info                  --------------------------
	.section	.nv.info,"",@"SHT_CUDA_INFO"
	.align	4


	//----- nvinfo : EIATTR_REGCOUNT
	.align		4
        /*0000*/ 	.byte	0x04, 0x2f
        /*0002*/ 	.short	(.L_12 - .L_11)
	.align		4
.L_11:
        /*0004*/ 	.word	index@(_ZN7cutlass13device_kernelINS_4gemm6kernel13GemmUniversalIN4cute5tupleIJiiiiEEENS1_10collective13CollectiveMmaINS1_37MainloopSm90TmaGmmaWarpSpecializedFP8ILi4ENS5_IJNS4_1CILi2EEENSA_ILi4EEENSA_ILi1EEEEEENS1_35KernelTmaWarpSpecializedCooperativeEEENS5_IJNSA_ILi256EEENSA_ILi128EEESI_EEENS_12float_e5m2_tENS5_IJlSD_lEEESK_SL_NS4_8TiledMMAINS4_8MMA_AtomIJNS4_4SM904GMMA31MMA_64x128x32_F32E5M2E5M2_SS_TNILNSP_7ScaleInE1ELSR_1EEEEEENS4_6LayoutINS5_IJSB_SD_SD_EEENS5_IJSD_NSA_ILi0EEESW_EEEEENS5_IJNS4_10UnderscoreESZ_SZ_EEEEENS4_23SM90_TMA_LOAD_MULTICASTENS4_14ComposedLayoutINS4_7SwizzleILi3ELi4ELi3EEENS4_18smem_ptr_flag_bitsILi8EEENSU_INS5_IJNSA_ILi8EEESI_EEENS5_IJSI_SD_EEEEEEEvNS4_8identityES12_S1C_vS1D_EENS_8epilogue10collective6detail29Sm90TmaWarpSpecializedAdapterINS1G_15DefaultEpilogueISK_SL_SL_NS1F_6thread17LinearCombinationISK_Li1EffLNS1K_9ScaleType4KindE0ELNS_15FloatRoundStyleE2ESK_EENS1_15EpilogueDefaultEEEEEvvEEEEvNT_6ParamsE)
        /*0008*/ 	.word	0x000000a8


	//----- nvinfo : EIATTR_FRAME_SIZE
	.align		4
.L_12:
        /*000c*/ 	.byte	0x04, 0x11
        /*000e*/ 	.short	(.L_14 - .L_13)
	.align		4
.L_13:
        /*0010*/ 	.word	index@(_ZN7cutlass13device_kernelINS_4gemm6kernel13GemmUniversalIN4cute5tupleIJiiiiEEENS1_10collective13CollectiveMmaINS1_37MainloopSm90TmaGmmaWarpSpecializedFP8ILi4ENS5_IJNS4_1CILi2EEENSA_ILi4EEENSA_ILi1EEEEEENS1_35KernelTmaWarpSpecializedCooperativeEEENS5_IJNSA_ILi256EEENSA_ILi128EEESI_EEENS_12float_e5m2_tENS5_IJlSD_lEEESK_SL_NS4_8TiledMMAINS4_8MMA_AtomIJNS4_4SM904GMMA31MMA_64x128x32_F32E5M2E5M2_SS_TNILNSP_7ScaleInE1ELSR_1EEEEEENS4_6LayoutINS5_IJSB_SD_SD_EEENS5_IJSD_NSA_ILi0EEESW_EEEEENS5_IJNS4_10UnderscoreESZ_SZ_EEEEENS4_23SM90_TMA_LOAD_MULTICASTENS4_14ComposedLayoutINS4_7SwizzleILi3ELi4ELi3EEENS4_18smem_ptr_flag_bitsILi8EEENSU_INS5_IJNSA_ILi8EEESI_EEENS5_IJSI_SD_EEEEEEEvNS4_8identityES12_S1C_vS1D_EENS_8epilogue10collective6detail29Sm90TmaWarpSpecializedAdapterINS1G_15DefaultEpilogueISK_SL_SL_NS1F_6thread17LinearCombinationISK_Li1EffLNS1K_9ScaleType4KindE0ELNS_15FloatRoundStyleE2ESK_EENS1_15EpilogueDefaultEEEEEvvEEEEvNT_6ParamsE)
        /*0014*/ 	.word	0x000000f8


	//----- nvinfo : EIATTR_MIN_STACK_SIZE
	.align		4
.L_14:
        /*0018*/ 	.byte	0x04, 0x12
        /*001a*/ 	.short	(.L_16 - .L_15)
	.align		4
.L_15:
        /*001c*/ 	.word	index@(_ZN7cutlass13device_kernelINS_4gemm6kernel13GemmUniversalIN4cute5tupleIJiiiiEEENS1_10collective13CollectiveMmaINS1_37MainloopSm90TmaGmmaWarpSpecializedFP8ILi4ENS5_IJNS4_1CILi2EEENSA_ILi4EEENSA_ILi1EEEEEENS1_35KernelTmaWarpSpecializedCooperativeEEENS5_IJNSA_ILi256EEENSA_ILi128EEESI_EEENS_12float_e5m2_tENS5_IJlSD_lEEESK_SL_NS4_8TiledMMAINS4_8MMA_AtomIJNS4_4SM904GMMA31MMA_64x128x32_F32E5M2E5M2_SS_TNILNSP_7ScaleInE1ELSR_1EEEEEENS4_6LayoutINS5_IJSB_SD_SD_EEENS5_IJSD_NSA_ILi0EEESW_EEEEENS5_IJNS4_10UnderscoreESZ_SZ_EEEEENS4_23SM90_TMA_LOAD_MULTICASTENS4_14ComposedLayoutINS4_7SwizzleILi3ELi4ELi3EEENS4_18smem_ptr_flag_bitsILi8EEENSU_INS5_IJNSA_ILi8EEESI_EEENS5_IJSI_SD_EEEEEEEvNS4_8identityES12_S1C_vS1D_EENS_8epilogue10collective6detail29Sm90TmaWarpSpecializedAdapterINS1G_15DefaultEpilogueISK_SL_SL_NS1F_6thread17LinearCombinationISK_Li1EffLNS1K_9ScaleType4KindE0ELNS_15FloatRoundStyleE2ESK_EENS1_15EpilogueDefaultEEEEEvvEEEEvNT_6ParamsE)
        /*0020*/ 	.word	0x000000f8
.L_16:


//--------------------- .nv.compat                --------------------------
	.section	.nv.compat,"",@"SHT_CUDA_COMPAT_INFO"
	.align	4
        /*0000*/ 	.byte	0x02, 0x09, 0x01, 0x00, 0x02, 0x02, 0x04, 0x00, 0x02, 0x05, 0x05, 0x00, 0x03, 0x07, 0x01, 0x01
        /*0010*/ 	.byte	0x02, 0x03, 0x01, 0x00, 0x02, 0x06, 0x01, 0x00, 0x04, 0x0b, 0x08, 0x00, 0x00, 0x00, 0x00, 0x00
        /*0020*/ 	.byte	0x00, 0x00, 0x00, 0x00


//--------------------- .nv.info._ZN7cutlass13device_kernelINS_4gemm6kernel13GemmUniversalIN4cute5tupleIJiiiiEEENS1_10collective13CollectiveMmaINS1_37MainloopSm90TmaGmmaWarpSpecializedFP8ILi4ENS5_IJNS4_1CILi2EEENSA_ILi4EEENSA_ILi1EEEEEENS1_35KernelTmaWarpSpecializedCooperativeEEENS5_IJNSA_ILi256EEENSA_ILi128EEESI_EEENS_12float_e5m2_tENS5_IJlSD_lEEESK_SL_NS4_8TiledMMAINS4_8MMA_AtomIJNS4_4SM904GMMA31MMA_64x128x32_F32E5M2E5M2_SS_TNILNSP_7ScaleInE1ELSR_1EEEEEENS4_6LayoutINS5_IJSB_SD_SD_EEENS5_IJSD_NSA_ILi0EEESW_EEEEENS5_IJNS4_10UnderscoreESZ_SZ_EEEEENS4_23SM90_TMA_LOAD_MULTICASTENS4_14ComposedLayoutINS4_7SwizzleILi3ELi4ELi3EEENS4_18smem_ptr_flag_bitsILi8EEENSU_INS5_IJNSA_ILi8EEESI_EEENS5_IJSI_SD_EEEEEEEvNS4_8identityES12_S1C_vS1D_EENS_8epilogue10collective6detail29Sm90TmaWarpSpecializedAdapterINS1G_15DefaultEpilogueISK_SL_SL_NS1F_6thread17LinearCombinationISK_Li1EffLNS1K_9ScaleType4KindE0ELNS_15FloatRoundStyleE2ESK_EENS1_15EpilogueDefaultEEEEEvvEEEEvNT_6ParamsE --------------------------
	.section	.nv.info._ZN7cutlass13device_kernelINS_4gemm6kernel13GemmUniversalIN4cute5tupleIJiiiiEEENS1_10collective13CollectiveMmaINS1_37MainloopSm90TmaGmmaWarpSpecializedFP8ILi4ENS5_IJNS4_1CILi2EEENSA_ILi4EEENSA_ILi1EEEEEENS1_35KernelTmaWarpSpecializedCooperativeEEENS5_IJNSA_ILi256EEENSA_ILi128EEESI_EEENS_12float_e5m2_tENS5_IJlSD_lEEESK_SL_NS4_8TiledMMAINS4_8MMA_AtomIJNS4_4SM904GMMA31MMA_64x128x32_F32E5M2E5M2_SS_TNILNSP_7ScaleInE1ELSR_1EEEEEENS4_6LayoutINS5_IJSB_SD_SD_EEENS5_IJSD_NSA_ILi0EEESW_EEEEENS5_IJNS4_10UnderscoreESZ_SZ_EEEEENS4_23SM90_TMA_LOAD_MULTICASTENS4_14ComposedLayoutINS4_7SwizzleILi3ELi4ELi3EEENS4_18smem_ptr_flag_bitsILi8EEENSU_INS5_IJNSA_ILi8EEESI_EEENS5_IJSI_SD_EEEEEEEvNS4_8identityES12_S1C_vS1D_EENS_8epilogue10collective6detail29Sm90TmaWarpSpecializedAdapterINS1G_15DefaultEpilogueISK_SL_SL_NS1F_6thread17LinearCombinationISK_Li1EffLNS1K_9ScaleType4KindE0ELNS_15FloatRoundStyleE2ESK_EENS1_15EpilogueDefaultEEEEEvvEEEEvNT_6ParamsE,"",@"SHT_CUDA_INFO"
	.sectionflags	@""
	.align	4


	//----- nvinfo : EIATTR_CUDA_API_VERSION
	.align		4
        /*0000*/ 	.byte	0x04, 0x37
        /*0002*/ 	.short	(.L_18 - .L_17)
.L_17:
        /*0004*/ 	.word	0x00000082


	//----- nvinfo : EIATTR_KPARAM_INFO
	.align		4
.L_18:
        /*0008*/ 	.byte	0x04, 0x17
        /*000a*/ 	.short	(.L_20 - .L_19)
.L_19:
        /*000c*/ 	.word	0x00000000
        /*0010*/ 	.short	0x0000
        /*0012*/ 	.short	0x0070
        /*0014*/ 	.byte	0x00, 0xf0, 0x01, 0x10


	//----- nvinfo : EIATTR_SPARSE_MMA_MASK
	.align		4
.L_20:
        /*0018*/ 	.byte	0x03, 0x50
        /*001a*/ 	.short	0x0000


	//----- nvinfo : EIATTR_MAXREG_COUNT
	.align		4
        /*001c*/ 	.byte	0x03, 0x1b
        /*001e*/ 	.short	0x00a8


	//----- nvinfo : EIATTR_NUM_BARRIERS
	.align		4
        /*0020*/ 	.byte	0x02, 0x4c
        /*0022*/ 	.byte	0x01
	.zero		1


	//----- nvinfo : EIATTR_ANNOTATIONS
	.align		4
        /*0024*/ 	.byte	0x04, 0x55
        /*0026*/ 	.short	(.L_22 - .L_21)


	//   ....[0]....
.L_21:
        /*0028*/ 	.word	0x00000001
        /*002c*/ 	.byte	0x10, 0x07, 0x00, 0x00, 0x01, 0x00, 0x00, 0x00, 0x00, 0x08, 0x00, 0x00, 0x01, 0x00, 0x00, 0x00
        /* <DEDUP_REMOVED lines=192> */
        /*0c3c*/ 	.byte	0x20, 0x08, 0x01, 0x00


	//----- nvinfo : EIATTR_MERCURY_ISA_VERSION
	.align		4
.L_22:
        /*0c40*/ 	.byte	0x03, 0x5f
        /*0c42*/ 	.short	0x0101


	//----- nvinfo : EIATTR_INT_WARP_WIDE_INSTR_OFFSETS
	.align		4
        /*0c44*/ 	.byte	0x04, 0x31
        /*0c46*/ 	.short	(.L_24 - .L_23)


	//   ....[0]....
.L_23:
        /*0c48*/ 	.word	0x00000550


	//   ....[1]....
        /*0c4c*/ 	.word	0x00000570


	//   ....[2]....
        /*0c50*/ 	.word	0x000006e0


	//   ....[3]....
        /*0c54*/ 	.word	0x000054f0


	//----- nvinfo : EIATTR_COOP_GROUP_MASK_REGIDS
	.align		4
.L_24:
        /*0c58*/ 	.byte	0x04, 0x29
        /*0c5a*/ 	.short	(.L_26 - .L_25)


	//   ....[0]....
.L_25:
        /*0c5c*/ 	.word	0xffffffff


	//   ....[1]....
        /*0c60*/ 	.word	0xffffffff


	//   ....[2]....
        /*0c64*/ 	.word	0xffffffff


	//   ....[3]....
        /*0c68*/ 	.word	0xffffffff


	//   ....[4]....
        /*0c6c*/ 	.word	0xffffffff


	//   ....[5]....
        /*0c70*/ 	.word	0xffffffff


	//----- nvinfo : EIATTR_COOP_GROUP_INSTR_OFFSETS
	.align		4
.L_26:
        /*0c74*/ 	.byte	0x04, 0x28
        /*0c76*/ 	.short	(.L_28 - .L_27)


	//   ....[0]....
.L_27:
        /*0c78*/ 	.word	0x00000070


	//   ....[1]....
        /*0c7c*/ 	.word	0x00000080


	//   ....[2]....
        /*0c80*/ 	.word	0x000001a0


	//   ....[3]....
        /*0c84*/ 	.word	0x000003c0


	//   ....[4]....
        /*0c88*/ 	.word	0x00000840


	//   ....[5]....
        /*0c8c*/ 	.word	0x000015c0


	//----- nvinfo : EIATTR_REG_RECONFIG
	.align		4
.L_28:
        /*0c90*/ 	.byte	0x01, 0x54
	.zero		2


	//----- nvinfo : EIATTR_MBARRIER_INSTR_OFFSETS
	.align		4
        /*0c94*/ 	.byte	0x04, 0x39
        /*0c96*/ 	.short	(.L_30 - .L_29)


	//   ....[0]....
.L_29:
        /*0c98*/ 	.word	0x00000320
        /*0c9c*/ 	.word	0x000000ff
        /*0ca0*/ 	.word	0x00000000
        /*0ca4*/ 	.short	0x0100
        /*0ca6*/ 	.byte	0x09
	.zero		1


	//   ....[1]....
        /*0ca8*/ 	.word	0x00000330
        /*0cac*/ 	.word	0x000000ff
        /*0cb0*/ 	.word	0x00000020
        /*0cb4*/ 	.short	0x0100
        /*0cb6*/ 	.byte	0x09
	.zero		1


	//   ....[2]....
        /*0cb8*/ 	.word	0x00000340
        /*0cbc*/ 	.word	0x000000ff
        /*0cc0*/ 	.word	0x00000008
        /*0cc4*/ 	.short	0x0100
        /*0cc6*/ 	.byte	0x09
	.zero		1


	//   ....[3]....
        /*0cc8*/ 	.word	0x00000350
        /*0ccc*/ 	.word	0x000000ff
        /*0cd0*/ 	.word	0x00000028
        /*0cd4*/ 	.short	0x0100
        /*0cd6*/ 	.byte	0x09
	.zero		1


	//   ....[4]....
        /*0cd8*/ 	.word	0x00000360
        /*0cdc*/ 	.word	0x000000ff
        /*0ce0*/ 	.word	0x00000010
        /*0ce4*/ 	.short	0x0100
        /*0ce6*/ 	.byte	0x09
	.zero		1


	//   ....[5]....
        /*0ce8*/ 	.word	0x00000370
        /*0cec*/ 	.word	0x000000ff
        /*0cf0*/ 	.word	0x00000030
        /*0cf4*/ 	.short	0x0100
        /*0cf6*/ 	.byte	0x09
	.zero		1


	//   ....[6]....
        /*0cf8*/ 	.word	0x00000380
        /*0cfc*/ 	.word	0x000000ff
        /*0d00*/ 	.word	0x00000018
        /*0d04*/ 	.short	0x0100
        /*0d06*/ 	.byte	0x09
	.zero		1


	//   ....[7]....
        /*0d08*/ 	.word	0x00000390
        /*0d0c*/ 	.word	0x000000ff
        /*0d10*/ 	.word	0x00000038
        /*0d14*/ 	.short	0x0100
        /*0d16*/ 	.byte	0x09
	.zero		1


	//   ....[8]....
        /*0d18*/ 	.word	0x00000770
        /*0d1c*/ 	.word	0x000000ff
        /*0d20*/ 	.word	0x00000050
        /*0d24*/ 	.short	0x0100
        /*0d26*/ 	.byte	0x06
	.zero		1


	//   ....[9]....
        /*0d28*/ 	.word	0x000007e0
        /*0d2c*/ 	.word	0x000000ff
        /*0d30*/ 	.word	0x00000058
        /*0d34*/ 	.short	0x0100
        /*0d36*/ 	.byte	0x06
	.zero		1


	//   ....[10]....
        /*0d38*/ 	.word	0x00001dc0
        /*0d3c*/ 	.word	0x000000ff
        /*0d40*/ 	.word	0x00000000
        /*0d44*/ 	.short	0x010a
        /*0d46*/ 	.byte	0x06
	.zero		1


	//   ....[11]....
        /*0d48*/ 	.word	0x00001e00
        /*0d4c*/ 	.word	0x000000ff
        /*0d50*/ 	.word	0x00000000
        /*0d54*/ 	.short	0x010a
        /*0d56*/ 	.byte	0x06
	.zero		1


	//   ....[12]....
        /*0d58*/ 	.word	0x00003170
        /*0d5c*/ 	.word	0x000000ff
        /*0d60*/ 	.word	0x00000000
        /*0d64*/ 	.short	0x010a
        /*0d66*/ 	.byte	0x10
	.zero		1


	//   ....[13]....
        /*0d68*/ 	.word	0x000031b0
        /*0d6c*/ 	.word	0x000000ff
        /*0d70*/ 	.word	0x00000000
        /*0d74*/ 	.short	0x010a
        /*0d76*/ 	.byte	0x10
	.zero		1


	//   ....[14]....
        /*0d78*/ 	.word	0x00004380
        /*0d7c*/ 	.word	0x000000e5
        /*0d80*/ 	.word	0x00000000
        /*0d84*/ 	.short	0x0101
        /*0d86*/ 	.byte	0x3f
	.zero		1


	//   ....[15]....
        /*0d88*/ 	.word	0x00005590
        /*0d8c*/ 	.word	0x00000018
        /*0d90*/ 	.word	0x00000000
        /*0d94*/ 	.short	0x0101
        /*0d96*/ 	.byte	0x3f
	.zero		1


	//   ....[16]....
        /*0d98*/ 	.word	0x0000f9f0
        /*0d9c*/ 	.word	0x0000000b
        /*0da0*/ 	.word	0x00000020
        /*0da4*/ 	.short	0x010a
        /*0da6*/ 	.byte	0x3f
	.zero		1


	//   ....[17]....
        /*0da8*/ 	.word	0x0000fe30
        /*0dac*/ 	.word	0x00000003
        /*0db0*/ 	.word	0x00000058
        /*0db4*/ 	.short	0x0101
        /*0db6*/ 	.byte	0x3f
	.zero		1


	//   ....[18]....
        /*0db8*/ 	.word	0x00010570
        /*0dbc*/ 	.word	0x00000007
        /*0dc0*/ 	.word	0x00000000
        /*0dc4*/ 	.short	0x010a
        /*0dc6*/ 	.byte	0x3f
	.zero		1


	//   ....[19]....
        /*0dc8*/ 	.word	0x000105f0
        /*0dcc*/ 	.word	0x00000009
        /*0dd0*/ 	.word	0x00000000
        /*0dd4*/ 	.short	0x010a
        /*0dd6*/ 	.byte	0x3f
	.zero		1


	//   ....[20]....
        /*0dd8*/ 	.word	0x00010680
        /*0ddc*/ 	.word	0x00000006
        /*0de0*/ 	.word	0x00000000
        /*0de4*/ 	.short	0x010a
        /*0de6*/ 	.byte	0x3f
	.zero		1


	//   ....[21]....
        /*0de8*/ 	.word	0x00010710
        /*0dec*/ 	.word	0x00000003
        /*0df0*/ 	.word	0x00000000
        /*0df4*/ 	.short	0x010a
        /*0df6*/ 	.byte	0x3f
	.zero		1


	//   ....[22]....
        /*0df8*/ 	.word	0x00010780
        /*0dfc*/ 	.word	0x00000003
        /*0e00*/ 	.word	0x00000000
        /*0e04*/ 	.short	0x010a
        /*0e06*/ 	.byte	0x3f
	.zero		1


	//   ....[23]....
        /*0e08*/ 	.word	0x000107f0
        /*0e0c*/ 	.word	0x00000000
        /*0e10*/ 	.word	0x00000000
        /*0e14*/ 	.short	0x010a
        /*0e16*/ 	.byte	0x3f
	.zero		1


	//   ....[24]....
        /*0e18*/ 	.word	0x000108d0
        /*0e1c*/ 	.word	0x0000000b
        /*0e20*/ 	.word	0x00000020
        /*0e24*/ 	.short	0x010a
        /*0e26*/ 	.byte	0x3f
	.zero		1


	//   ....[25]....
        /*0e28*/ 	.word	0x000109a0
        /*0e2c*/ 	.word	0x00000007
        /*0e30*/ 	.word	0x00000000
        /*0e34*/ 	.short	0x010a
        /*0e36*/ 	.byte	0x3f
	.zero		1


	//   ....[26]....
        /*0e38*/ 	.word	0x000109f0
        /*0e3c*/ 	.word	0x00000009
        /*0e40*/ 	.word	0x00000000
        /*0e44*/ 	.short	0x010a
        /*0e46*/ 	.byte	0x3f
	.zero		1


	//   ....[27]....
        /*0e48*/ 	.word	0x00010a40
        /*0e4c*/ 	.word	0x00000006
        /*0e50*/ 	.word	0x00000000
        /*0e54*/ 	.short	0x010a
        /*0e56*/ 	.byte	0x3f
	.zero		1


	//----- nvinfo : EIATTR_NUM_MBARRIERS
	.align		4
.L_30:
        /*0e58*/ 	.byte	0x03, 0x38
        /*0e5a*/ 	.short	0x000a


	//----- nvinfo : EIATTR_EXIT_INSTR_OFFSETS
	.align		4
        /*0e5c*/ 	.byte	0x04, 0x1c
        /*0e5e*/ 	.short	(.L_32 - .L_31)


	//   ....[0]....
.L_31:
        /*0e60*/ 	.word	0x000009d0


	//   ....[1]....
        /*0e64*/ 	.word	0x00001260


	//   ....[2]....
        /*0e68*/ 	.word	0x0000f000


	//   ....[3]....
        /*0e6c*/ 	.word	0x0000f590


	//   ....[4]....
        /*0e70*/ 	.word	0x00010760


	//----- nvinfo : EIATTR_MAX_THREADS
	.align		4
.L_32:
        /*0e74*/ 	.byte	0x04, 0x05
        /*0e76*/ 	.short	(.L_34 - .L_33)
.L_33:
        /*0e78*/ 	.word	0x00000180
        /*0e7c*/ 	.word	0x00000001
        /*0e80*/ 	.word	0x00000001


	//----- nvinfo : EIATTR_CRS_STACK_SIZE
	.align		4
.L_34:
        /*0e84*/ 	.byte	0x04, 0x1e
        /*0e86*/ 	.short	(.L_36 - .L_35)
.L_35:
        /*0e88*/ 	.word	0x00000000


	//----- nvinfo : EIATTR_CBANK_PARAM_SIZE
	.align		4
.L_36:
        /*0e8c*/ 	.byte	0x03, 0x19
        /*0e8e*/ 	.short	0x0470


	//----- nvinfo : EIATTR_PARAM_CBANK
	.align		4
        /*0e90*/ 	.byte	0x04, 0x0a
        /*0e92*/ 	.short	(.L_38 - .L_37)
	.align		4
.L_37:
        /*0e94*/ 	.word	index@(.nv.constant0._ZN7cutlass13device_kernelINS_4gemm6kernel13GemmUniversalIN4cute5tupleIJiiiiEEENS1_10collective13CollectiveMmaINS1_37MainloopSm90TmaGmmaWarpSpecializedFP8ILi4ENS5_IJNS4_1CILi2EEENSA_ILi4EEENSA_ILi1EEEEEENS1_35KernelTmaWarpSpecializedCooperativeEEENS5_IJNSA_ILi256EEENSA_ILi128EEESI_EEENS_12float_e5m2_tENS5_IJlSD_lEEESK_SL_NS4_8TiledMMAINS4_8MMA_AtomIJNS4_4SM904GMMA31MMA_64x128x32_F32E5M2E5M2_SS_TNILNSP_7ScaleInE1ELSR_1EEEEEENS4_6LayoutINS5_IJSB_SD_SD_EEENS5_IJSD_NSA_ILi0EEESW_EEEEENS5_IJNS4_10UnderscoreESZ_SZ_EEEEENS4_23SM90_TMA_LOAD_MULTICASTENS4_14ComposedLayoutINS4_7SwizzleILi3ELi4ELi3EEENS4_18smem_ptr_flag_bitsILi8EEENSU_INS5_IJNSA_ILi8EEESI_EEENS5_IJSI_SD_EEEEEEEvNS4_8identityES12_S1C_vS1D_EENS_8epilogue10collective6detail29Sm90TmaWarpSpecializedAdapterINS1G_15DefaultEpilogueISK_SL_SL_NS1F_6thread17LinearCombinationISK_Li1EffLNS1K_9ScaleType4KindE0ELNS_15FloatRoundStyleE2ESK_EENS1_15EpilogueDefaultEEEEEvvEEEEvNT_6ParamsE)
        /*0e98*/ 	.short	0x0210
        /*0e9a*/ 	.short	0x0470


	//----- nvinfo : EIATTR_SW_WAR
	.align		4
.L_38:
        /*0e9c*/ 	.byte	0x04, 0x36
        /*0e9e*/ 	.short	(.L_40 - .L_39)
.L_39:
        /*0ea0*/ 	.word	0x00000008
.L_40:


//--------------------- .nv.callgraph             --------------------------
	.section	.nv.callgraph,"",@"SHT_CUDA_CALLGRAPH"
	.align	4
	.sectionentsize	8
	.align		4
        /*0000*/ 	.word	0x00000000
	.align		4
        /*0004*/ 	.word	0xffffffff
	.align		4
        /*0008*/ 	.word	0x00000000
	.align		4
        /*000c*/ 	.word	0xfffffffe
	.align		4
        /*0010*/ 	.word	0x00000000
	.align		4
        /*0014*/ 	.word	0xfffffffd
	.align		4
        /*0018*/ 	.word	0x00000000
	.align		4
        /*001c*/ 	.word	0xfffffffc


//--------------------- .nv.constant4             --------------------------
	.section	.nv.constant4,"a",@progbits
	.align	8
	.align		8
.nv.constant4:
        /*0000*/ 	.dword	_ZN40_INTERNAL_efb8cec5_4_k_cu_f7f1464d_242294cuda3std3__45__cpo5beginE
	.align		8
        /*0008*/ 	.dword	_ZN40_INTERNAL_efb8cec5_4_k_cu_f7f1464d_242294cuda3std3__45__cpo3endE
	.align		8
        /*0010*/ 	.dword	_ZN40_INTERNAL_efb8cec5_4_k_cu_f7f1464d_242294cuda3std3__45__cpo6cbeginE
	.align		8
        /*0018*/ 	.dword	_ZN40_INTERNAL_efb8cec5_4_k_cu_f7f1464d_242294cuda3std3__45__cpo4cendE
	.align		8
        /*0020*/ 	.dword	_ZN40_INTERNAL_efb8cec5_4_k_cu_f7f1464d_242294cuda3std3__442_GLOBAL__N__efb8cec5_4_k_cu_f7f1464d_242296ignoreE
	.align		8
        /*0028*/ 	.dword	_ZN40_INTERNAL_efb8cec5_4_k_cu_f7f1464d_242294cuda3std3__419piecewise_constructE
	.align		8
        /*0030*/ 	.dword	_ZN40_INTERNAL_efb8cec5_4_k_cu_f7f1464d_242294cuda3std3__48in_placeE
	.align		8
        /*0038*/ 	.dword	_ZN40_INTERNAL_efb8cec5_4_k_cu_f7f1464d_242294cuda3std6ranges3__45__cpo4swapE
	.align		8
        /*0040*/ 	.dword	_ZN40_INTERNAL_efb8cec5_4_k_cu_f7f1464d_242294cuda3std6ranges3__45__cpo9iter_moveE
	.align		8
        /*0048*/ 	.dword	_ZN40_INTERNAL_efb8cec5_4_k_cu_f7f1464d_242294cute7productE
	.align		8
        /*0050*/ 	.dword	_ZN40_INTERNAL_efb8cec5_4_k_cu_f7f1464d_242294cute1_E


//--------------------- .text._ZN7cutlass13device_kernelINS_4gemm6kernel13GemmUniversalIN4cute5tupleIJiiiiEEENS1_10collective13CollectiveMmaINS1_37MainloopSm90TmaGmmaWarpSpecializedFP8ILi4ENS5_IJNS4_1CILi2EEENSA_ILi4EEENSA_ILi1EEEEEENS1_35KernelTmaWarpSpecializedCooperativeEEENS5_IJNSA_ILi256EEENSA_ILi128EEESI_EEENS_12float_e5m2_tENS5_IJlSD_lEEESK_SL_NS4_8TiledMMAINS4_8MMA_AtomIJNS4_4SM904GMMA31MMA_64x128x32_F32E5M2E5M2_SS_TNILNSP_7ScaleInE1ELSR_1EEEEEENS4_6LayoutINS5_IJSB_SD_SD_EEENS5_IJSD_NSA_ILi0EEESW_EEEEENS5_IJNS4_10UnderscoreESZ_SZ_EEEEENS4_23SM90_TMA_LOAD_MULTICASTENS4_14ComposedLayoutINS4_7SwizzleILi3ELi4ELi3EEENS4_18smem_ptr_flag_bitsILi8EEENSU_INS5_IJNSA_ILi8EEESI_EEENS5_IJSI_SD_EEEEEEEvNS4_8identityES12_S1C_vS1D_EENS_8epilogue10collective6detail29Sm90TmaWarpSpecializedAdapterINS1G_15DefaultEpilogueISK_SL_SL_NS1F_6thread17LinearCombinationISK_Li1EffLNS1K_9ScaleType4KindE0ELNS_15FloatRoundStyleE2ESK_EENS1_15EpilogueDefaultEEEEEvvEEEEvNT_6ParamsE --------------------------
	.section	.text._ZN7cutlass13device_kernelINS_4gemm6kernel13GemmUniversalIN4cute5tupleIJiiiiEEENS1_10collective13CollectiveMmaINS1_37MainloopSm90TmaGmmaWarpSpecializedFP8ILi4ENS5_IJNS4_1CILi2EEENSA_ILi4EEENSA_ILi1EEEEEENS1_35KernelTmaWarpSpecializedCooperativeEEENS5_IJNSA_ILi256EEENSA_ILi128EEESI_EEENS_12float_e5m2_tENS5_IJlSD_lEEESK_SL_NS4_8TiledMMAINS4_8MMA_AtomIJNS4_4SM904GMMA31MMA_64x128x32_F32E5M2E5M2_SS_TNILNSP_7ScaleInE1ELSR_1EEEEEENS4_6LayoutINS5_IJSB_SD_SD_EEENS5_IJSD_NSA_ILi0EEESW_EEEEENS5_IJNS4_10UnderscoreESZ_SZ_EEEEENS4_23SM90_TMA_LOAD_MULTICASTENS4_14ComposedLayoutINS4_7SwizzleILi3ELi4ELi3EEENS4_18smem_ptr_flag_bitsILi8EEENSU_INS5_IJNSA_ILi8EEESI_EEENS5_IJSI_SD_EEEEEEEvNS4_8identityES12_S1C_vS1D_EENS_8epilogue10collective6detail29Sm90TmaWarpSpecializedAdapterINS1G_15DefaultEpilogueISK_SL_SL_NS1F_6thread17LinearCombinationISK_Li1EffLNS1K_9ScaleType4KindE0ELNS_15FloatRoundStyleE2ESK_EENS1_15EpilogueDefaultEEEEEvvEEEEvNT_6ParamsE,"ax",@progbits
	.align	128
.text._ZN7cutlass13device_kernelINS_4gemm6kernel13GemmUniversalIN4cute5tupleIJiiiiEEENS1_10collective13CollectiveMmaINS1_37MainloopSm90TmaGmmaWarpSpecializedFP8ILi4ENS5_IJNS4_1CILi2EEENSA_ILi4EEENSA_ILi1EEEEEENS1_35KernelTmaWarpSpecializedCooperativeEEENS5_IJNSA_ILi256EEENSA_ILi128EEESI_EEENS_12float_e5m2_tENS5_IJlSD_lEEESK_SL_NS4_8TiledMMAINS4_8MMA_AtomIJNS4_4SM904GMMA31MMA_64x128x32_F32E5M2E5M2_SS_TNILNSP_7ScaleInE1ELSR_1EEEEEENS4_6LayoutINS5_IJSB_SD_SD_EEENS5_IJSD_NSA_ILi0EEESW_EEEEENS5_IJNS4_10UnderscoreESZ_SZ_EEEEENS4_23SM90_TMA_LOAD_MULTICASTENS4_14ComposedLayoutINS4_7SwizzleILi3ELi4ELi3EEENS4_18smem_ptr_flag_bitsILi8EEENSU_INS5_IJNSA_ILi8EEESI_EEENS5_IJSI_SD_EEEEEEEvNS4_8identityES12_S1C_vS1D_EENS_8epilogue10collective6detail29Sm90TmaWarpSpecializedAdapterINS1G_15DefaultEpilogueISK_SL_SL_NS1F_6thread17LinearCombinationISK_Li1EffLNS1K_9ScaleType4KindE0ELNS_15FloatRoundStyleE2ESK_EENS1_15EpilogueDefaultEEEEEvvEEEEvNT_6ParamsE:
        .type           _ZN7cutlass13device_kernelINS_4gemm6kernel13GemmUniversalIN4cute5tupleIJiiiiEEENS1_10collective13CollectiveMmaINS1_37MainloopSm90TmaGmmaWarpSpecializedFP8ILi4ENS5_IJNS4_1CILi2EEENSA_ILi4EEENSA_ILi1EEEEEENS1_35KernelTmaWarpSpecializedCooperativeEEENS5_IJNSA_ILi256EEENSA_ILi128EEESI_EEENS_12float_e5m2_tENS5_IJlSD_lEEESK_SL_NS4_8TiledMMAINS4_8MMA_AtomIJNS4_4SM904GMMA31MMA_64x128x32_F32E5M2E5M2_SS_TNILNSP_7ScaleInE1ELSR_1EEEEEENS4_6LayoutINS5_IJSB_SD_SD_EEENS5_IJSD_NSA_ILi0EEESW_EEEEENS5_IJNS4_10UnderscoreESZ_SZ_EEEEENS4_23SM90_TMA_LOAD_MULTICASTENS4_14ComposedLayoutINS4_7SwizzleILi3ELi4ELi3EEENS4_18smem_ptr_flag_bitsILi8EEENSU_INS5_IJNSA_ILi8EEESI_EEENS5_IJSI_SD_EEEEEEEvNS4_8identityES12_S1C_vS1D_EENS_8epilogue10collective6detail29Sm90TmaWarpSpecializedAdapterINS1G_15DefaultEpilogueISK_SL_SL_NS1F_6thread17LinearCombinationISK_Li1EffLNS1K_9ScaleType4KindE0ELNS_15FloatRoundStyleE2ESK_EENS1_15EpilogueDefaultEEEEEvvEEEEvNT_6ParamsE,@function
        .size           _ZN7cutlass13device_kernelINS_4gemm6kernel13GemmUniversalIN4cute5tupleIJiiiiEEENS1_10collective13CollectiveMmaINS1_37MainloopSm90TmaGmmaWarpSpecializedFP8ILi4ENS5_IJNS4_1CILi2EEENSA_ILi4EEENSA_ILi1EEEEEENS1_35KernelTmaWarpSpecializedCooperativeEEENS5_IJNSA_ILi256EEENSA_ILi128EEESI_EEENS_12float_e5m2_tENS5_IJlSD_lEEESK_SL_NS4_8TiledMMAINS4_8MMA_AtomIJNS4_4SM904GMMA31MMA_64x128x32_F32E5M2E5M2_SS_TNILNSP_7ScaleInE1ELSR_1EEEEEENS4_6LayoutINS5_IJSB_SD_SD_EEENS5_IJSD_NSA_ILi0EEESW_EEEEENS5_IJNS4_10UnderscoreESZ_SZ_EEEEENS4_23SM90_TMA_LOAD_MULTICASTENS4_14ComposedLayoutINS4_7SwizzleILi3ELi4ELi3EEENS4_18smem_ptr_flag_bitsILi8EEENSU_INS5_IJNSA_ILi8EEESI_EEENS5_IJSI_SD_EEEEEEEvNS4_8identityES12_S1C_vS1D_EENS_8epilogue10collective6detail29Sm90TmaWarpSpecializedAdapterINS1G_15DefaultEpilogueISK_SL_SL_NS1F_6thread17LinearCombinationISK_Li1EffLNS1K_9ScaleType4KindE0ELNS_15FloatRoundStyleE2ESK_EENS1_15EpilogueDefaultEEEEEvvEEEEvNT_6ParamsE,(.L_x_332 - _ZN7cutlass13device_kernelINS_4gemm6kernel13GemmUniversalIN4cute5tupleIJiiiiEEENS1_10collective13CollectiveMmaINS1_37MainloopSm90TmaGmmaWarpSpecializedFP8ILi4ENS5_IJNS4_1CILi2EEENSA_ILi4EEENSA_ILi1EEEEEENS1_35KernelTmaWarpSpecializedCooperativeEEENS5_IJNSA_ILi256EEENSA_ILi128EEESI_EEENS_12float_e5m2_tENS5_IJlSD_lEEESK_SL_NS4_8TiledMMAINS4_8MMA_AtomIJNS4_4SM904GMMA31MMA_64x128x32_F32E5M2E5M2_SS_TNILNSP_7ScaleInE1ELSR_1EEEEEENS4_6LayoutINS5_IJSB_SD_SD_EEENS5_IJSD_NSA_ILi0EEESW_EEEEENS5_IJNS4_10UnderscoreESZ_SZ_EEEEENS4_23SM90_TMA_LOAD_MULTICASTENS4_14ComposedLayoutINS4_7SwizzleILi3ELi4ELi3EEENS4_18smem_ptr_flag_bitsILi8EEENSU_INS5_IJNSA_ILi8EEESI_EEENS5_IJSI_SD_EEEEEEEvNS4_8identityES12_S1C_vS1D_EENS_8epilogue10collective6detail29Sm90TmaWarpSpecializedAdapterINS1G_15DefaultEpilogueISK_SL_SL_NS1F_6thread17LinearCombinationISK_Li1EffLNS1K_9ScaleType4KindE0ELNS_15FloatRoundStyleE2ESK_EENS1_15EpilogueDefaultEEEEEvvEEEEvNT_6ParamsE)
        .other          _ZN7cutlass13device_kernelINS_4gemm6kernel13GemmUniversalIN4cute5tupleIJiiiiEEENS1_10collective13CollectiveMmaINS1_37MainloopSm90TmaGmmaWarpSpecializedFP8ILi4ENS5_IJNS4_1CILi2EEENSA_ILi4EEENSA_ILi1EEEEEENS1_35KernelTmaWarpSpecializedCooperativeEEENS5_IJNSA_ILi256EEENSA_ILi128EEESI_EEENS_12float_e5m2_tENS5_IJlSD_lEEESK_SL_NS4_8TiledMMAINS4_8MMA_AtomIJNS4_4SM904GMMA31MMA_64x128x32_F32E5M2E5M2_SS_TNILNSP_7ScaleInE1ELSR_1EEEEEENS4_6LayoutINS5_IJSB_SD_SD_EEENS5_IJSD_NSA_ILi0EEESW_EEEEENS5_IJNS4_10UnderscoreESZ_SZ_EEEEENS4_23SM90_TMA_LOAD_MULTICASTENS4_14ComposedLayoutINS4_7SwizzleILi3ELi4ELi3EEENS4_18smem_ptr_flag_bitsILi8EEENSU_INS5_IJNSA_ILi8EEESI_EEENS5_IJSI_SD_EEEEEEEvNS4_8identityES12_S1C_vS1D_EENS_8epilogue10collective6detail29Sm90TmaWarpSpecializedAdapterINS1G_15DefaultEpilogueISK_SL_SL_NS1F_6thread17LinearCombinationISK_Li1EffLNS1K_9ScaleType4KindE0ELNS_15FloatRoundStyleE2ESK_EENS1_15EpilogueDefaultEEEEEvvEEEEvNT_6ParamsE,@"STO_CUDA_ENTRY STV_DEFAULT"
_ZN7cutlass13device_kernelINS_4gemm6kernel13GemmUniversalIN4cute5tupleIJiiiiEEENS1_10collective13CollectiveMmaINS1_37MainloopSm90TmaGmmaWarpSpecializedFP8ILi4ENS5_IJNS4_1CILi2EEENSA_ILi4EEENSA_ILi1EEEEEENS1_35KernelTmaWarpSpecializedCooperativeEEENS5_IJNSA_ILi256EEENSA_ILi128EEESI_EEENS_12float_e5m2_tENS5_IJlSD_lEEESK_SL_NS4_8TiledMMAINS4_8MMA_AtomIJNS4_4SM904GMMA31MMA_64x128x32_F32E5M2E5M2_SS_TNILNSP_7ScaleInE1ELSR_1EEEEEENS4_6LayoutINS5_IJSB_SD_SD_EEENS5_IJSD_NSA_ILi0EEESW_EEEEENS5_IJNS4_10UnderscoreESZ_SZ_EEEEENS4_23SM90_TMA_LOAD_MULTICASTENS4_14ComposedLayoutINS4_7SwizzleILi3ELi4ELi3EEENS4_18smem_ptr_flag_bitsILi8EEENSU_INS5_IJNSA_ILi8EEESI_EEENS5_IJSI_SD_EEEEEEEvNS4_8identityES12_S1C_vS1D_EENS_8epilogue10collective6detail29Sm90TmaWarpSpecializedAdapterINS1G_15DefaultEpilogueISK_SL_SL_NS1F_6thread17LinearCombinationISK_Li1EffLNS1K_9ScaleType4KindE0ELNS_15FloatRoundStyleE2ESK_EENS1_15EpilogueDefaultEEEEEvvEEEEvNT_6ParamsE:
[----:B------:R-:W0:Y:S02]  /*0000*/  LDC R1, c[0x0][0x28] ;  /* 0x00000a00ff017b82 */ /* 0x000e240000000800 */
[----:B0-----:R-:W-:Y:S01]  /*0010*/  VIADD R1, R1, 0xffffff08 ;  /* 0xffffff0801017836 */ /* 0x001fe20000000000 */
[----:B------:R-:W0:Y:S01]  /*0020*/  S2R R4, SR_TID.X ;  /* 0x0000000000047919 */ /* 0x000e220000002100 */
[----:B------:R-:W-:Y:S01]  /*0030*/  ELECT P0, URZ, PT ;  /* 0x00000000003f782f */ /* 0x000fe20003800000 */
[----:B------:R-:W-:Y:S01]  /*0040*/  BSSY B0, `(.L_x_0) ;  /* 0x0000015000007945 */ /* 0x000fe20003800000 */
[--C-:B0-----:R-:W-:Y:S02]  /*0050*/  SHF.R.U32.HI R0, RZ, 0x5, R4.reuse ;  /* 0x00000005ff007819 */ /* 0x101fe40000011604 */
[----:B------:R-:W-:-:S03]  /*0060*/  SHF.R.U32.HI R2, RZ, 0x7, R4 ;  /* 0x00000007ff027819 */ /* 0x000fc60000011604 */
[----:B------:R-:W0:Y:S04]  /*0070*/  SHFL.IDX PT, R3, R0, RZ, 0x1f ;  /* 0x00001fff00037589 */ /* 0x000e2800000e0000 */
[----:B------:R-:W1:Y:S01]  /*0080*/  SHFL.IDX PT, R2, R2, RZ, 0x1f ;  /* 0x00001fff02027589 */ /* 0x000e6200000e0000 */
[----:B0-----:R-:W-:Y:S02]  /*0090*/  R2UR UR4, R3 ;  /* 0x00000000030472ca */ /* 0x001fe400000e0000 */
[----:B-1----:R-:W-:-:S11]  /*00a0*/  R2UR UR6, R2 ;  /* 0x00000000020672ca */ /* 0x002fd600000e0000 */
[----:B------:R-:W-:Y:S02]  /*00b0*/  USHF.R.S32.HI UR5, URZ, 0x1f, UR4 ;  /* 0x0000001f3f057899 */ /* 0x000fe40008011404 */
[----:B------:R-:W-:Y:S02]  /*00c0*/  ISETP.NE.OR P0, PT, RZ, UR4, !P0 ;  /* 0x00000004ff007c0c */ /* 0x000fe4000c705670 */
[----:B------:R-:W-:-:S04]  /*00d0*/  ULEA.HI UR5, UR5, UR4, URZ, 0x2 ;  /* 0x0000000405057291 */ /* 0x000fc8000f8f103f */
[----:B------:R-:W-:-:S04]  /*00e0*/  ULOP3.LUT UR5, UR5, 0xfffffffc, URZ, 0xc0, !UPT ;  /* 0xfffffffc05057892 */ /* 0x000fc8000f8ec03f */
[----:B------:R-:W-:-:S03]  /*00f0*/  UIADD3 UR8, UR4, -UR5, URZ ;  /* 0x8000000504087290 */ /* 0x000fc6000fffe03f */
[----:B------:R-:W-:Y:S09]  /*0100*/  @P0 BRA `(.L_x_1) ;  /* 0x0000000000200947 */ /* 0x000ff20003800000 */
[----:B------:R-:W-:Y:S02]  /*0110*/  ULDC.64 UR4, c[0x0][0x198] ;  /* 0x0000660000047ab9 */ /* 0x000fe40000000a00 */
[----:B------:R-:W-:Y:S02]  /*0120*/  UIADD3 UR10, UP0, UR4, 0xf0, URZ ;  /* 0x000000f0040a7890 */ /* 0x000fe4000ff1e03f */
[----:B------:R-:W-:Y:S02]  /*0130*/  UIADD3 UR4, UP1, UR4, 0x1f0, URZ ;  /* 0x000001f004047890 */ /* 0x000fe4000ff3e03f */
[----:B------:R-:W-:Y:S02]  /*0140*/  UIADD3.X UR11, URZ, UR5, URZ, UP0, !UPT ;  /* 0x000000053f0b7290 */ /* 0x000fe400087fe43f */
[----:B------:R-:W-:-:S07]  /*0150*/  UIADD3.X UR5, URZ, UR5, URZ, UP1, !UPT ;  /* 0x000000053f057290 */ /* 0x000fce0008ffe43f */
[----:B------:R0:W-:Y:S02]  /*0160*/  UTMACCTL.PF [UR10] ;  /* 0x000000000a0079b9 */ /* 0x0001e40008040000 */
[----:B------:R0:W-:Y:S02]  /*0170*/  UTMACCTL.PF [UR4] ;  /* 0x00000000040079b9 */ /* 0x0001e40008040000 */
[----:B0-----:R-:W-:Y:S01]  /*0180*/  NOP ;  /* 0x0000000000007918 */ /* 0x001fe20000000000 */
.L_x_1:
[----:B------:R-:W-:Y:S05]  /*0190*/  BSYNC B0 ;  /* 0x0000000000007941 */ /* 0x000fea0003800000 */
.L_x_0:
[----:B------:R-:W0:Y:S01]  /*01a0*/  SHFL.IDX PT, R3, R0, RZ, 0x1f ;  /* 0x00001fff00037589 */ /* 0x000e2200000e0000 */
[----:B------:R-:W-:Y:S01]  /*01b0*/  UISETP.NE.AND UP0, UPT, UR8, 0x3, UPT ;  /* 0x000000030800788c */ /* 0x000fe2000bf05270 */
[----:B------:R-:W-:Y:S01]  /*01c0*/  ISETP.NE.AND P1, PT, RZ, UR6, PT ;  /* 0x00000006ff007c0c */ /* 0x000fe2000bf25270 */
[----:B------:R-:W-:Y:S02]  /*01d0*/  UIADD3 UR10, UR6, -0x1, URZ ;  /* 0xffffffff060a7890 */ /* 0x000fe4000fffe03f */
[----:B------:R-:W-:Y:S02]  /*01e0*/  UISETP.EQ.OR UP0, UPT, UR8, URZ, !UP0 ;  /* 0x0000003f0800728c */ /* 0x000fe4000c702670 */
[----:B------:R-:W-:Y:S02]  /*01f0*/  UISETP.GE.U32.AND UP1, UPT, UR10, 0x2, UPT ;  /* 0x000000020a00788c */ /* 0x000fe4000bf26070 */
[----:B------:R-:W-:-:S04]  /*0200*/  UISETP.EQ.AND UP0, UPT, UR6, URZ, UP0 ;  /* 0x0000003f0600728c */ /* 0x000fc80008702270 */
[----:B------:R-:W-:-:S04]  /*0210*/  USEL UR13, URZ, 0x1, !UP0 ;  /* 0x000000013f0d7887 */ /* 0x000fc8000c000000 */
[----:B------:R-:W-:Y:S01]  /*0220*/  USEL UR13, UR13, 0x2, UP1 ;  /* 0x000000020d0d7887 */ /* 0x000fe20008800000 */
[----:B0-----:R-:W-:-:S13]  /*0230*/  ISETP.NE.AND P0, PT, R3, RZ, PT ;  /* 0x000000ff0300720c */ /* 0x001fda0003f05270 */
[----:B------:R-:W-:Y:S05]  /*0240*/  @P0 BRA `(.L_x_2) ;  /* 0x0000000000580947 */ /* 0x000fea0003800000 */
[----:B------:R-:W0:Y:S01]  /*0250*/  S2UR UR9, SR_CgaCtaId ;  /* 0x00000000000979c3 */ /* 0x000e220000008800 */
[----:B------:R-:W-:Y:S01]  /*0260*/  UMOV UR4, 0x400 ;  /* 0x0000040000047882 */ /* 0x000fe20000000000 */
[----:B------:R-:W-:Y:S01]  /*0270*/  UMOV UR5, 0x1 ;  /* 0x0000000100057882 */ /* 0x000fe20000000000 */
[----:B------:R-:W-:Y:S01]  /*0280*/  UMOV UR6, 0xa ;  /* 0x0000000a00067882 */ /* 0x000fe20000000000 */
[----:B------:R-:W-:Y:S01]  /*0290*/  ELECT P0, URZ, PT ;  /* 0x00000000003f782f */ /* 0x000fe20003800000 */
[----:B------:R-:W-:-:S04]  /*02a0*/  UIADD3 UR6, -UR6, 0x100000, URZ ;  /* 0x0010000006067890 */ /* 0x000fc8000fffe13f */
[----:B------:R-:W-:Y:S02]  /*02b0*/  USHF.L.U32 UR7, UR6, 0xb, URZ ;  /* 0x0000000b06077899 */ /* 0x000fe4000800063f */
[----:B------:R-:W-:Y:S02]  /*02c0*/  USHF.L.U32 UR6, UR6, 0x1, URZ ;  /* 0x0000000106067899 */ /* 0x000fe4000800063f */
[----:B0-----:R-:W-:Y:S02]  /*02d0*/  ULEA UR9, UR9, UR4, 0x18 ;  /* 0x0000000409097291 */ /* 0x001fe4000f8ec03f */
[----:B------:R-:W-:-:S04]  /*02e0*/  UIADD3 UR4, -UR5, 0x100000, URZ ;  /* 0x0010000005047890 */ /* 0x000fc8000fffe13f */
[----:B------:R-:W-:Y:S02]  /*02f0*/  USHF.L.U32 UR5, UR4, 0xb, URZ ;  /* 0x0000000b04057899 */ /* 0x000fe4000800063f */
[----:B------:R-:W-:Y:S01]  /*0300*/  USHF.L.U32 UR4, UR4, 0x1, URZ ;  /* 0x0000000104047899 */ /* 0x000fe2000800063f */
[----:B------:R-:W0:Y:S11]  /*0310*/  FENCE.VIEW.ASYNC.S ;  /* 0x00000000000073c6 */ /* 0x000e360000000000 */
[----:B0-----:R0:W1:Y:S01]  /*0320*/  SYNCS.EXCH.64 URZ, [UR9], UR4 ;  /* 0x00000004093f75b2 */ /* 0x0010620008000100 */
[----:B------:R0:W2:Y:S01]  /*0330*/  SYNCS.EXCH.64 URZ, [UR9+0x20], UR6 ;  /* 0x00002006093f75b2 */ /* 0x0000a20008000100 */
[----:B------:R0:W3:Y:S01]  /*0340*/  SYNCS.EXCH.64 URZ, [UR9+0x8], UR4 ;  /* 0x00000804093f75b2 */ /* 0x0000e20008000100 */
[----:B------:R0:W4:Y:S01]  /*0350*/  SYNCS.EXCH.64 URZ, [UR9+0x28], UR6 ;  /* 0x00002806093f75b2 */ /* 0x0001220008000100 */
[----:B------:R0:W0:Y:S01]  /*0360*/  SYNCS.EXCH.64 URZ, [UR9+0x10], UR4 ;  /* 0x00001004093f75b2 */ /* 0x0000220008000100 */
[----:B------:R0:W0:Y:S01]  /*0370*/  SYNCS.EXCH.64 URZ, [UR9+0x30], UR6 ;  /* 0x00003006093f75b2 */ /* 0x0000220008000100 */
[----:B------:R0:W0:Y:S01]  /*0380*/  SYNCS.EXCH.64 URZ, [UR9+0x18], UR4 ;  /* 0x00001804093f75b2 */ /* 0x0000220008000100 */
[----:B------:R0:W0:Y:S01]  /*0390*/  SYNCS.EXCH.64 URZ, [UR9+0x38], UR6 ;  /* 0x00003806093f75b2 */ /* 0x0000220008000100 */
[----:B------:R-:W-:Y:S01]  /*03a0*/  NOP ;  /* 0x0000000000007918 */ /* 0x000fe20000000000 */
.L_x_2:
[----:B------:R-:W-:Y:S01]  /*03b0*/  SHF.R.S32.HI R2, RZ, 0x1f, R4 ;  /* 0x0000001fff027819 */ /* 0x000fe20000011404 */
[----:B------:R-:W5:Y:S01]  /*03c0*/  SHFL.IDX PT, R0, R0, RZ, 0x1f ;  /* 0x00001fff00007589 */ /* 0x000f6200000e0000 */
[----:B0-----:R-:W0:Y:S01]  /*03d0*/  S2UR UR9, SR_CTAID.X ;  /* 0x00000000000979c3 */ /* 0x001e220000002500 */
[----:B------:R-:W-:Y:S02]  /*03e0*/  ELECT P0, URZ, PT ;  /* 0x00000000003f782f */ /* 0x000fe40003800000 */
[----:B------:R-:W-:Y:S01]  /*03f0*/  LEA.HI R2, R2, R4, RZ, 0x7 ;  /* 0x0000000402027211 */ /* 0x000fe200078f38ff */
[----:B------:R-:W-:Y:S01]  /*0400*/  ULDC UR4, c[0x0][0x150] ;  /* 0x0000540000047ab9 */ /* 0x000fe20000000800 */
[----:B------:R-:W-:Y:S01]  /*0410*/  SHF.R.S32.HI R6, RZ, 0x1f, R3 ;  /* 0x0000001fff067819 */ /* 0x000fe20000011403 */
[----:B------:R-:W-:Y:S01]  /*0420*/  NOP ;  /* 0x0000000000007918 */ /* 0x000fe20000000000 */
[----:B------:R-:W-:Y:S01]  /*0430*/  LOP3.LUT R2, R2, 0xffffff80, RZ, 0xc0, !PT ;  /* 0xffffff8002027812 */ /* 0x000fe200078ec0ff */
[----:B------:R-:W-:Y:S01]  /*0440*/  NOP ;  /* 0x0000000000007918 */ /* 0x000fe20000000000 */
[----:B------:R-:W-:Y:S01]  /*0450*/  LEA.HI R6, R6, R3, RZ, 0x2 ;  /* 0x0000000306067211 */ /* 0x000fe200078f10ff */
[----:B------:R-:W1:Y:S02]  /*0460*/  LDC R8, c[0x0][0x144] ;  /* 0x00005100ff087b82 */ /* 0x000e640000000800 */
[----:B------:R-:W-:Y:S01]  /*0470*/  IMAD.IADD R4, R4, 0x1, -R2 ;  /* 0x0000000104047824 */ /* 0x000fe200078e0a02 */
[----:B------:R-:W-:Y:S01]  /*0480*/  LOP3.LUT R6, R6, 0x3ffffffc, RZ, 0xc0, !PT ;  /* 0x3ffffffc06067812 */ /* 0x000fe200078ec0ff */
[----:B------:R-:W2:Y:S03]  /*0490*/  S2R R2, SR_CTAID.Y ;  /* 0x0000000000027919 */ /* 0x000ea60000002600 */
[----:B------:R-:W-:Y:S01]  /*04a0*/  SHF.R.S32.HI R5, RZ, 0x1f, R4 ;  /* 0x0000001fff057819 */ /* 0x000fe20000011404 */
[----:B------:R-:W-:Y:S01]  /*04b0*/  IMAD.IADD R6, R3, 0x1, -R6 ;  /* 0x0000000103067824 */ /* 0x000fe200078e0a06 */
[----:B------:R-:W3:Y:S02]  /*04c0*/  LDC R11, c[0x0][0x148] ;  /* 0x00005200ff0b7b82 */ /* 0x000ee40000000800 */
[----:B------:R-:W-:-:S02]  /*04d0*/  LEA.HI R5, R5, R4, RZ, 0x3 ;  /* 0x0000000405057211 */ /* 0x000fc400078f18ff */
[----:B-----5:R-:W-:Y:S02]  /*04e0*/  ISETP.NE.OR P0, PT, R0, RZ, !P0 ;  /* 0x000000ff0000720c */ /* 0x020fe40004705670 */
[--C-:B------:R-:W-:Y:S02]  /*04f0*/  SHF.R.S32.HI R0, RZ, 0x3, R5.reuse ;  /* 0x00000003ff007819 */ /* 0x100fe40000011405 */
[----:B------:R-:W-:Y:S02]  /*0500*/  SHF.R.S32.HI R5, RZ, 0x1f, R5 ;  /* 0x0000001fff057819 */ /* 0x000fe40000011405 */
[----:B0-----:R-:W-:Y:S02]  /*0510*/  I2FP.F32.U32 R7, UR9 ;  /* 0x0000000900077c45 */ /* 0x001fe40008201000 */
[----:B------:R-:W-:-:S03]  /*0520*/  LEA.HI R5, R5, R0, RZ, 0x2 ;  /* 0x0000000005057211 */ /* 0x000fc600078f10ff */
[----:B------:R-:W-:Y:S01]  /*0530*/  FMUL R7, R7, UR4 ;  /* 0x0000000407077c20 */ /* 0x000fe20008400000 */
[----:B------:R-:W-:Y:S01]  /*0540*/  LOP3.LUT R5, R5, 0xfffffffc, RZ, 0xc0, !PT ;  /* 0xfffffffc05057812 */ /* 0x000fe200078ec0ff */
[----:B------:R-:W-:Y:S01]  /*0550*/  VOTEU.ALL UP0, P0 ;  /* 0x00000000003f7886 */ /* 0x000fe20000000000 */
[----:B------:R-:W-:Y:S01]  /*0560*/  ULDC UR4, c[0x0][0x154] ;  /* 0x0000550000047ab9 */ /* 0x000fe20000000800 */
[----:B------:R-:W-:Y:S02]  /*0570*/  VOTEU.ALL UP1, P0 ;  /* 0x00000000003f7886 */ /* 0x000fe40000020000 */
[----:B------:R-:W0:Y:S01]  /*0580*/  F2I.U32.TRUNC.NTZ R7, R7 ;  /* 0x0000000700077305 */ /* 0x000e22000020f000 */
[----:B------:R-:W-:Y:S01]  /*0590*/  IMAD.IADD R5, R0, 0x1, -R5 ;  /* 0x0000000100057824 */ /* 0x000fe200078e0a05 */
[----:B------:R-:W5:Y:S01]  /*05a0*/  @!UP0 S2UR UR7, SR_CgaCtaId ;  /* 0x00000000000789c3 */ /* 0x000f620000008800 */
[----:B------:R-:W-:Y:S02]  /*05b0*/  @!UP0 UMOV UR6, 0x400 ;  /* 0x0000040000068882 */ /* 0x000fe40000000000 */
[----:B------:R-:W-:Y:S01]  /*05c0*/  IMAD R5, R6, 0x4, R5 ;  /* 0x0000000406057824 */ /* 0x000fe200078e0205 */
[----:B--2---:R-:W-:-:S04]  /*05d0*/  I2FP.F32.U32 R9, R2 ;  /* 0x0000000200097245 */ /* 0x004fc80000201000 */
[----:B------:R-:W-:Y:S01]  /*05e0*/  LEA.HI R0, R5, R5, RZ, 0x1 ;  /* 0x0000000505007211 */ /* 0x000fe200078f08ff */
[----:B------:R-:W-:Y:S01]  /*05f0*/  FMUL R9, R9, UR4 ;  /* 0x0000000409097c20 */ /* 0x000fe20008400000 */
[----:B------:R-:W-:Y:S02]  /*0600*/  UMOV UR4, 0x20 ;  /* 0x0000002000047882 */ /* 0x000fe40000000000 */
[----:B------:R-:W-:Y:S01]  /*0610*/  LOP3.LUT R6, R0, 0xfffffffe, RZ, 0xc0, !PT ;  /* 0xfffffffe00067812 */ /* 0x000fe200078ec0ff */
[----:B0-----:R-:W-:Y:S01]  /*0620*/  IMAD.MOV R13, RZ, RZ, -R7 ;  /* 0x000000ffff0d7224 */ /* 0x001fe200078e0a07 */
[----:B------:R-:W-:-:S04]  /*0630*/  @!UP0 UIADD3 UR4, -UR4, 0x100000, URZ ;  /* 0x0010000004048890 */ /* 0x000fc8000fffe13f */
[----:B------:R-:W-:Y:S02]  /*0640*/  @!UP0 USHF.L.U32 UR5, UR4, 0xb, URZ ;  /* 0x0000000b04058899 */ /* 0x000fe4000800063f */
[----:B------:R-:W-:Y:S01]  /*0650*/  @!UP0 USHF.L.U32 UR4, UR4, 0x1, URZ ;  /* 0x0000000104048899 */ /* 0x000fe2000800063f */
[----:B------:R-:W0:Y:S01]  /*0660*/  F2I.U32.TRUNC.NTZ R9, R9 ;  /* 0x0000000900097305 */ /* 0x000e22000020f000 */
[----:B-1----:R-:W-:Y:S02]  /*0670*/  IMAD R0, R8, R13, UR9 ;  /* 0x0000000908007e24 */ /* 0x002fe4000f8e020d */
[C---:B------:R-:W-:Y:S02]  /*0680*/  IMAD.IADD R7, R5.reuse, 0x1, -R6 ;  /* 0x0000000105077824 */ /* 0x040fe400078e0a06 */
[----:B------:R-:W-:-:S03]  /*0690*/  IMAD.SHL.U32 R6, R5, 0x4, RZ ;  /* 0x0000000405067824 */ /* 0x000fc600078e00ff */
[----:B------:R-:W-:Y:S01]  /*06a0*/  ISETP.NE.AND P2, PT, R7, R0, PT ;  /* 0x000000000700720c */ /* 0x000fe20003f45270 */
[----:B-----5:R-:W-:Y:S01]  /*06b0*/  @!UP0 ULEA UR6, UR7, UR6, 0x18 ;  /* 0x0000000607068291 */ /* 0x020fe2000f8ec03f */
[----:B------:R-:W-:Y:S01]  /*06c0*/  LOP3.LUT R10, R5, 0xc, R6, 0x78, !PT ;  /* 0x0000000c050a7812 */ /* 0x000fe200078e7806 */
[----:B------:R-:W1:Y:S01]  /*06d0*/  LDC R7, c[0x0][0x140] ;  /* 0x00005000ff077b82 */ /* 0x000e620000000800 */
[----:B------:R-:W-:Y:S01]  /*06e0*/  VOTEU.ALL UP0, P0 ;  /* 0x00000000003f7886 */ /* 0x000fe20000000000 */
[----:B------:R-:W-:Y:S01]  /*06f0*/  LOP3.LUT P0, RZ, R4, 0x7, RZ, 0xc0, !PT ;  /* 0x0000000704ff7812 */ /* 0x000fe2000780c0ff */
[----:B0-----:R-:W-:Y:S01]  /*0700*/  IMAD.MOV R12, RZ, RZ, -R9 ;  /* 0x000000ffff0c7224 */ /* 0x001fe200078e0a09 */
[----:B------:R0:W-:Y:S01]  /*0710*/  STL [R1+0x74], R10 ;  /* 0x0000740a01007387 */ /* 0x0001e20000100800 */
[----:B------:R-:W-:Y:S01]  /*0720*/  IMAD.MOV.U32 R4, RZ, RZ, 0x1 ;  /* 0x00000001ff047424 */ /* 0x000fe200078e00ff */
[----:B------:R-:W-:Y:S01]  /*0730*/  ISETP.LT.U32.AND P0, PT, R10, 0x8, !P0 ;  /* 0x000000080a00780c */ /* 0x000fe20004701070 */
[----:B---3--:R-:W-:-:S03]  /*0740*/  IMAD R6, R11, R12, R2 ;  /* 0x0000000c0b067224 */ /* 0x008fc600078e0202 */
[----:B------:R-:W-:Y:S01]  /*0750*/  @P2 LEA.HI R5, R10, R10, RZ, 0x1 ;  /* 0x0000000a0a052211 */ /* 0x000fe200078f08ff */
[----:B------:R-:W2:Y:S02]  /*0760*/  FENCE.VIEW.ASYNC.S ;  /* 0x00000000000073c6 */ /* 0x000ea40000000000 */
[----:B--2---:R0:W2:Y:S01]  /*0770*/  @!UP0 SYNCS.EXCH.64 URZ, [UR6+0x50], UR4 ;  /* 0x00005004063f85b2 */ /* 0x0040a20008000100 */
[----:B------:R-:W-:-:S04]  /*0780*/  @P2 SHF.R.S32.HI R5, RZ, 0x1, R5 ;  /* 0x00000001ff052819 */ /* 0x000fc80000011405 */
[----:B------:R-:W-:Y:S02]  /*0790*/  @P2 ISETP.NE.AND P3, PT, R5, R6, PT ;  /* 0x000000060500220c */ /* 0x000fe40003f65270 */
[----:B------:R-:W-:Y:S02]  /*07a0*/  SEL R5, RZ, 0x1, !P0 ;  /* 0x00000001ff057807 */ /* 0x000fe40004000000 */
[----:B------:R-:W-:Y:S02]  /*07b0*/  @P2 SEL R4, RZ, 0x1, P3 ;  /* 0x00000001ff042807 */ /* 0x000fe40001800000 */
[----:B-1----:R-:W-:Y:S02]  /*07c0*/  ISETP.EQ.U32.AND P5, PT, R7, 0x1, PT ;  /* 0x000000010700780c */ /* 0x002fe40003fa2070 */
[----:B------:R-:W-:Y:S01]  /*07d0*/  LOP3.LUT R4, R4, R5, RZ, 0xc0, !PT ;  /* 0x0000000504047212 */ /* 0x000fe200078ec0ff */
[----:B------:R0:W1:Y:S01]  /*07e0*/  @!UP1 SYNCS.EXCH.64 URZ, [UR6+0x58], UR4 ;  /* 0x00005804063f95b2 */ /* 0x0000620008000100 */
[----:B------:R-:W-:-:S03]  /*07f0*/  NOP ;  /* 0x0000000000007918 */ /* 0x000fc60000000000 */
[----:B------:R0:W-:Y:S06]  /*0800*/  STL [R1+0x70], R4 ;  /* 0x0000700401007387 */ /* 0x0001ec0000100800 */
[----:B--2---:R-:W-:Y:S05]  /*0810*/  @!P5 BRA `(.L_x_3) ;  /* 0x000000000008d947 */ /* 0x004fea0003800000 */
[----:B-1--4-:R-:W-:Y:S01]  /*0820*/  UCGABAR_ARV ;  /* 0x00000000000079c7 */ /* 0x012fe20008000000 */
[----:B------:R-:W-:Y:S05]  /*0830*/  BRA `(.L_x_4) ;  /* 0x0000000000047947 */ /* 0x000fea0003800000 */
.L_x_3:
[----:B-1--4-:R-:W-:Y:S01]  /*0840*/  NOP ;  /* 0x0000000000007918 */ /* 0x012fe20000000000 */
.L_x_4:
[----:B------:R-:W1:Y:S01]  /*0850*/  LDC R3, c[0x0][0x65c] ;  /* 0x00019700ff037b82 */ /* 0x000e620000000800 */
[----:B0-----:R-:W-:Y:S02]  /*0860*/  IMAD.U32 R4, RZ, RZ, UR9 ;  /* 0x00000009ff047e24 */ /* 0x001fe4000f8e00ff */
[----:B------:R-:W-:Y:S01]  /*0870*/  IMAD.MOV.U32 R5, RZ, RZ, RZ ;  /* 0x000000ffff057224 */ /* 0x000fe200078e00ff */
[----:B-1----:R-:W-:-:S13]  /*0880*/  ISETP.NE.AND P4, PT, R3, 0x1, PT ;  /* 0x000000010300780c */ /* 0x002fda0003f85270 */
[----:B------:R-:W0:Y:S01]  /*0890*/  @P4 LDC R7, c[0x0][0x10] ;  /* 0x00000400ff074b82 */ /* 0x000e220000000800 */
[----:B------:R-:W-:Y:S02]  /*08a0*/  @P4 IMAD.MOV.U32 R3, RZ, RZ, RZ ;  /* 0x000000ffff034224 */ /* 0x000fe400078e00ff */
[----:B------:R-:W-:-:S05]  /*08b0*/  @P4 IMAD.MOV.U32 R13, RZ, RZ, RZ ;  /* 0x000000ffff0d4224 */ /* 0x000fca00078e00ff */
[----:B------:R-:W1:Y:S01]  /*08c0*/  @!P4 LDC R9, c[0x0][0xc] ;  /* 0x00000300ff09cb82 */ /* 0x000e620000000800 */
[----:B0-----:R-:W-:-:S04]  /*08d0*/  @P4 IMAD.WIDE.U32 R6, R7, UR9, R2 ;  /* 0x0000000907064c25 */ /* 0x001fc8000f8e0002 */
[----:B------:R-:W-:Y:S02]  /*08e0*/  @P4 IMAD.MOV.U32 R19, RZ, RZ, R6 ;  /* 0x000000ffff134224 */ /* 0x000fe400078e0006 */
[----:B------:R-:W-:Y:S02]  /*08f0*/  @P4 IMAD.IADD R23, R7, 0x1, R13 ;  /* 0x0000000107174824 */ /* 0x000fe400078e020d */
[----:B-1----:R-:W-:-:S04]  /*0900*/  @!P4 IMAD.WIDE.U32 R4, R2, R9, R4 ;  /* 0x000000090204c225 */ /* 0x002fc800078e0004 */
[----:B------:R-:W-:Y:S02]  /*0910*/  @!P4 IMAD.MOV.U32 R19, RZ, RZ, R4 ;  /* 0x000000ffff13c224 */ /* 0x000fe400078e0004 */
[----:B------:R-:W-:-:S03]  /*0920*/  @!P4 IMAD.MOV.U32 R23, RZ, RZ, R5 ;  /* 0x000000ffff17c224 */ /* 0x000fc600078e0005 */
[----:B------:R0:W-:Y:S04]  /*0930*/  STL [R1+0x7c], R19 ;  /* 0x00007c1301007387 */ /* 0x0001e80000100800 */
[----:B------:R0:W-:Y:S01]  /*0940*/  STL [R1+0x78], R23 ;  /* 0x0000781701007387 */ /* 0x0001e20000100800 */
[----:B------:R-:W-:Y:S05]  /*0950*/  @!P5 BRA `(.L_x_5) ;  /* 0x00000000000cd947 */ /* 0x000fea0003800000 */
[----:B------:R-:W-:Y:S01]  /*0960*/  UCGABAR_WAIT ;  /* 0x0000000000007dc7 */ /* 0x000fe20008000000 */
[----:B------:R-:W-:Y:S01]  /*0970*/  CCTL.IVALL ;  /* 0x00000000ff00798f */ /* 0x000fe20002000000 */
[----:B------:R-:W-:Y:S05]  /*0980*/  BRA `(.L_x_6) ;  /* 0x0000000000047947 */ /* 0x000fea0003800000 */
.L_x_5:
[----:B------:R-:W-:Y:S06]  /*0990*/  BAR.SYNC.DEFER_BLOCKING 0x0 ;  /* 0x0000000000007b1d */ /* 0x000fec0000010000 */
.L_x_6:
[----:B------:R-:W-:Y:S05]  /*09a0*/  @!P1 BRA `(.L_x_7) ;  /* 0x000000e400989947 */ /* 0x000fea0003800000 */
[----:B------:R-:W-:-:S06]  /*09b0*/  UISETP.GT.U32.AND UP0, UPT, UR10, 0x1, UPT ;  /* 0x000000010a00788c */ /* 0x000fcc000bf04070 */
[----:B------:R-:W-:-:S13]  /*09c0*/  PLOP3.LUT P0, PT, PT, PT, UP0, 0x80, 0x0 ;  /* 0x000000000000781c */ /* 0x000fda0003f0f008 */
[----:B------:R-:W-:Y:S05]  /*09d0*/  @P0 EXIT ;  /* 0x000000000000094d */ /* 0x000fea0003800000 */
[----:B------:R-:W-:Y:S01]  /*09e0*/  IMAD.MOV.U32 R6, RZ, RZ, -0x1 ;  /* 0xffffffffff067424 */ /* 0x000fe200078e00ff */
[----:B------:R-:W-:Y:S01]  /*09f0*/  ULDC.64 UR4, c[0x0][0x650] ;  /* 0x0001940000047ab9 */ /* 0x000fe20000000a00 */
[----:B------:R-:W-:Y:S01]  /*0a00*/  IMAD.MOV.U32 R5, RZ, RZ, -0x1 ;  /* 0xffffffffff057424 */ /* 0x000fe200078e00ff */
[----:B------:R-:W-:Y:S01]  /*0a10*/  ISETP.GE.U32.AND P0, PT, R19, UR4, PT ;  /* 0x0000000413007c0c */ /* 0x000fe2000bf06070 */
[----:B------:R-:W-:Y:S01]  /*0a20*/  UMOV UR12, 0xffffffff ;  /* 0xffffffff000c7882 */ /* 0x000fe20000000000 */
[----:B------:R1:W-:Y:S01]  /*0a30*/  STL [R1+0x84], R6 ;  /* 0x0000840601007387 */ /* 0x0003e20000100800 */
[----:B------:R-:W-:Y:S02]  /*0a40*/  PRMT R4, RZ, 0x7610, R4 ;  /* 0x00007610ff047816 */ /* 0x000fe40000000004 */
[----:B------:R-:W-:Y:S01]  /*0a50*/  ISETP.GE.U32.AND.EX P0, PT, R23, UR5, PT, P0 ;  /* 0x0000000517007c0c */ /* 0x000fe2000bf06100 */
[----:B------:R1:W-:-:S12]  /*0a60*/  STL [R1+0x80], R5 ;  /* 0x0000800501007387 */ /* 0x0003d80000100800 */
[----:B-1----:R-:W-:Y:S05]  /*0a70*/  @P0 BRA `(.L_x_8) ;  /* 0x0000000400380947 */ /* 0x002fea0003800000 */
[----:B------:R-:W1:Y:S01]  /*0a80*/  LDC.64 R14, c[0x0][0x628] ;  /* 0x00018a00ff0e7b82 */ /* 0x000e620000000a00 */
[----:B------:R-:W-:Y:S02]  /*0a90*/  IMAD.MOV.U32 R4, RZ, RZ, R19 ;  /* 0x000000ffff047224 */ /* 0x000fe400078e0013 */
[----:B------:R-:W-:-:S05]  /*0aa0*/  IMAD.MOV.U32 R5, RZ, RZ, R23 ;  /* 0x000000ffff057224 */ /* 0x000fca00078e0017 */
[----:B------:R-:W2:Y:S08]  /*0ab0*/  LDC R10, c[0x0][0x630] ;  /* 0x00018c00ff0a7b82 */ /* 0x000eb00000000800 */
[----:B------:R-:W3:Y:S01]  /*0ac0*/  LDC.64 R16, c[0x0][0x620] ;  /* 0x00018800ff107b82 */ /* 0x000ee20000000a00 */
[----:B-1----:R-:W-:-:S04]  /*0ad0*/  ISETP.NE.U32.AND P0, PT, R14, RZ, PT ;  /* 0x000000ff0e00720c */ /* 0x002fc80003f05070 */
[----:B------:R-:W-:-:S13]  /*0ae0*/  ISETP.NE.AND.EX P0, PT, R15, RZ, PT, P0 ;  /* 0x000000ff0f00720c */ /* 0x000fda0003f05300 */
[----:B--23--:R-:W-:Y:S05]  /*0af0*/  @!P0 BRA `(.L_x_9) ;  /* 0x0000000000288947 */ /* 0x00cfea0003800000 */
[----:B------:R-:W1:Y:S02]  /*0b00*/  LDC R9, c[0x0][0x634] ;  /* 0x00018d00ff097b82 */ /* 0x000e640000000800 */
[----:B-1----:R-:W-:-:S05]  /*0b10*/  IADD3 R9, P0, R19, R9, RZ ;  /* 0x0000000913097210 */ /* 0x002fca0007f1e0ff */
[----:B------:R-:W-:-:S04]  /*0b20*/  IMAD.X R13, RZ, RZ, R23, P0 ;  /* 0x000000ffff0d7224 */ /* 0x000fc800000e0617 */
[----:B------:R-:W-:-:S04]  /*0b30*/  IMAD.WIDE.U32 R4, R13, R14, RZ ;  /* 0x0000000e0d047225 */ /* 0x000fc800078e00ff */
[----:B------:R-:W-:-:S04]  /*0b40*/  IMAD.WIDE.U32 R6, P0, R9, R15, R4 ;  /* 0x0000000f09067225 */ /* 0x000fc80007800004 */
[----:B------:R-:W-:-:S04]  /*0b50*/  IMAD.WIDE.U32 R4, R9, R14, RZ ;  /* 0x0000000e09047225 */ /* 0x000fc800078e00ff */
[----:B------:R-:W-:Y:S01]  /*0b60*/  IMAD.X R9, RZ, RZ, RZ, P0 ;  /* 0x000000ffff097224 */ /* 0x000fe200000e06ff */
[----:B------:R-:W-:Y:S01]  /*0b70*/  IADD3 RZ, P0, R5, R6, RZ ;  /* 0x0000000605ff7210 */ /* 0x000fe20007f1e0ff */
[----:B------:R-:W-:-:S04]  /*0b80*/  IMAD.MOV.U32 R8, RZ, RZ, R7 ;  /* 0x000000ffff087224 */ /* 0x000fc800078e0007 */
[----:B------:R-:W-:-:S08]  /*0b90*/  IMAD.WIDE.U32.X R4, R13, R15, R8, P0 ;  /* 0x0000000f0d047225 */ /* 0x000fd000000e0408 */
.L_x_9:
[----:B------:R-:W1:Y:S01]  /*0ba0*/  LDC.64 R20, c[0x0][0x640] ;  /* 0x00019000ff147b82 */ /* 0x000e620000000a00 */
[-C--:B------:R-:W-:Y:S01]  /*0bb0*/  SHF.R.U64 R22, R4, R10.reuse, R5 ;  /* 0x0000000a04167219 */ /* 0x080fe20000001205 */
[----:B------:R-:W-:Y:S01]  /*0bc0*/  IMAD.MOV.U32 R4, RZ, RZ, R19 ;  /* 0x000000ffff047224 */ /* 0x000fe200078e0013 */
[----:B------:R-:W-:Y:S01]  /*0bd0*/  SHF.R.U32.HI R3, RZ, R10, R5 ;  /* 0x0000000aff037219 */ /* 0x000fe20000011605 */
[----:B------:R-:W-:Y:S01]  /*0be0*/  IMAD.MOV.U32 R5, RZ, RZ, R23 ;  /* 0x000000ffff057224 */ /* 0x000fe200078e0017 */
[----:B------:R-:W-:Y:S01]  /*0bf0*/  IADD3 R7, P0, RZ, -R22, RZ ;  /* 0x80000016ff077210 */ /* 0x000fe20007f1e0ff */
[----:B0-----:R-:W-:Y:S02]  /*0c00*/  IMAD R23, R11, R12, R2 ;  /* 0x0000000c0b177224 */ /* 0x001fe400078e0202 */
[----:B------:R-:W0:Y:S01]  /*0c10*/  LDC R8, c[0x0][0x618] ;  /* 0x00018600ff087b82 */ /* 0x000e220000000800 */
[----:B------:R-:W-:Y:S02]  /*0c20*/  IMAD.MOV.U32 R11, RZ, RZ, 0x1 ;  /* 0x00000001ff0b7424 */ /* 0x000fe400078e00ff */
[----:B------:R-:W-:-:S02]  /*0c30*/  IMAD.X R3, RZ, RZ, ~R3, P0 ;  /* 0x000000ffff037224 */ /* 0x000fc400000e0e03 */
[----:B------:R-:W-:-:S03]  /*0c40*/  IMAD.WIDE.U32 R4, R7, R16, R4 ;  /* 0x0000001007047225 */ /* 0x000fc600078e0004 */
[----:B------:R-:W2:Y:S01]  /*0c50*/  LDC R14, c[0x0][0x608] ;  /* 0x00018200ff0e7b82 */ /* 0x000ea20000000800 */
[----:B------:R-:W-:-:S04]  /*0c60*/  IMAD R6, R3, R16, RZ ;  /* 0x0000001003067224 */ /* 0x000fc800078e02ff */
[----:B------:R-:W-:-:S03]  /*0c70*/  IMAD R3, R7, R17, R6 ;  /* 0x0000001107037224 */ /* 0x000fc600078e0206 */
[----:B------:R-:W3:Y:S01]  /*0c80*/  LDC R18, c[0x0][0x658] ;  /* 0x00019600ff127b82 */ /* 0x000ee20000000800 */
[----:B------:R-:W-:Y:S01]  /*0c90*/  IMAD.IADD R3, R5, 0x1, R3 ;  /* 0x0000000105037824 */ /* 0x000fe200078e0203 */
[----:B-1----:R-:W-:Y:S01]  /*0ca0*/  ISETP.NE.U32.AND P0, PT, R20, RZ, PT ;  /* 0x000000ff1400720c */ /* 0x002fe20003f05070 */
[----:B------:R-:W-:-:S03]  /*0cb0*/  IMAD.MOV.U32 R5, RZ, RZ, -0x1 ;  /* 0xffffffffff057424 */ /* 0x000fc600078e00ff */
[----:B------:R-:W-:Y:S02]  /*0cc0*/  ISETP.NE.AND.EX P0, PT, R21, RZ, PT, P0 ;  /* 0x000000ff1500720c */ /* 0x000fe40003f05300 */
[----:B------:R-:W1:Y:S01]  /*0cd0*/  LDC R13, c[0x0][0x600] ;  /* 0x00018000ff0d7b82 */ /* 0x000e620000000800 */
[-CC-:B0-----:R-:W-:Y:S02]  /*0ce0*/  SHF.R.U64 R10, R4, R8.reuse, R3.reuse ;  /* 0x00000008040a7219 */ /* 0x181fe40000001203 */
[----:B------:R-:W-:-:S05]  /*0cf0*/  SHF.R.U32.HI R3, RZ, R8, R3 ;  /* 0x00000008ff037219 */ /* 0x000fca0000011603 */
[----:B------:R-:W0:Y:S01]  /*0d00*/  LDC R15, c[0x0][0x648] ;  /* 0x00019200ff0f7b82 */ /* 0x000e220000000800 */
[-CC-:B--2---:R-:W-:Y:S02]  /*0d10*/  SHF.R.U64 R19, R10, R14.reuse, R3.reuse ;  /* 0x0000000e0a137219 */ /* 0x184fe40000001203 */
[----:B------:R-:W-:-:S05]  /*0d20*/  SHF.R.U32.HI R3, RZ, R14, R3 ;  /* 0x0000000eff037219 */ /* 0x000fca0000011603 */
[----:B------:R-:W2:Y:S01]  /*0d30*/  LDC R17, c[0x0][0x638] ;  /* 0x00018e00ff117b82 */ /* 0x000ea20000000800 */
[-C--:B---3--:R-:W-:Y:S02]  /*0d40*/  SHF.L.U32 R2, R5, R18.reuse, RZ ;  /* 0x0000001205027219 */ /* 0x088fe400000006ff */
[--C-:B------:R-:W-:Y:S02]  /*0d50*/  SHF.R.U64 R12, R19, R18, R3.reuse ;  /* 0x00000012130c7219 */ /* 0x100fe40000001203 */
[----:B------:R-:W-:Y:S02]  /*0d60*/  LOP3.LUT R8, RZ, R2, RZ, 0x33, !PT ;  /* 0x00000002ff087212 */ /* 0x000fe400078e33ff */
[----:B------:R-:W-:Y:S01]  /*0d70*/  SHF.R.U32.HI R3, RZ, R18, R3 ;  /* 0x00000012ff037219 */ /* 0x000fe20000011603 */
[----:B------:R-:W3:Y:S01]  /*0d80*/  LDC R16, c[0x0][0x610] ;  /* 0x00018400ff107b82 */ /* 0x000ee20000000800 */
[----:B------:R-:W-:Y:S01]  /*0d90*/  IMAD.MOV.U32 R2, RZ, RZ, R12 ;  /* 0x000000ffff027224 */ /* 0x000fe200078e000c */
[----:B------:R-:W-:Y:S06]  /*0da0*/  @!P0 BRA `(.L_x_10) ;  /* 0x0000000000288947 */ /* 0x000fec0003800000 */
[----:B------:R-:W4:Y:S02]  /*0db0*/  LDC R7, c[0x0][0x64c] ;  /* 0x00019300ff077b82 */ /* 0x000f240000000800 */
[----:B----4-:R-:W-:-:S05]  /*0dc0*/  IADD3 R7, P0, R12, R7, RZ ;  /* 0x000000070c077210 */ /* 0x010fca0007f1e0ff */
        /* <DEDUP_REMOVED lines=8> */
.L_x_10:
[----:B0-----:R-:W-:Y:S01]  /*0e50*/  SHF.R.U64 R4, R2, R15, R3 ;  /* 0x0000000f02047219 */ /* 0x001fe20000001203 */
[----:B-1----:R-:W-:Y:S01]  /*0e60*/  VIADD R5, R13, 0xffffffff ;  /* 0xffffffff0d057836 */ /* 0x002fe20000000000 */
[----:B------:R-:W-:Y:S02]  /*0e70*/  SHF.L.U32 R2, R11, R18, RZ ;  /* 0x000000120b027219 */ /* 0x000fe400000006ff */
[----:B------:R-:W-:Y:S01]  /*0e80*/  LOP3.LUT R3, R19, R8, RZ, 0xc0, !PT ;  /* 0x0000000813037212 */ /* 0x000fe200078ec0ff */
[----:B------:R-:W-:Y:S01]  /*0e90*/  IMAD.MOV R6, RZ, RZ, -R4 ;  /* 0x000000ffff067224 */ /* 0x000fe200078e0a04 */
[----:B------:R-:W-:Y:S02]  /*0ea0*/  SEL R0, R0, R23, !P4 ;  /* 0x0000001700007207 */ /* 0x000fe40006000000 */
[----:B------:R-:W-:Y:S01]  /*0eb0*/  LOP3.LUT R5, R10, R5, RZ, 0xc0, !PT ;  /* 0x000000050a057212 */ /* 0x000fe200078ec0ff */
[----:B------:R-:W-:Y:S01]  /*0ec0*/  IMAD R3, R2, R4, R3 ;  /* 0x0000000402037224 */ /* 0x000fe200078e0203 */
[----:B------:R-:W-:Y:S01]  /*0ed0*/  R2UR UR12, R22 ;  /* 0x00000000160c72ca */ /* 0x000fe200000e0000 */
[----:B--2---:R-:W-:-:S02]  /*0ee0*/  IMAD R2, R6, R17, R12 ;  /* 0x0000001106027224 */ /* 0x004fc400078e020c */
[----:B---3--:R-:W-:Y:S02]  /*0ef0*/  IMAD R0, R3, R16, R0 ;  /* 0x0000001003007224 */ /* 0x008fe400078e0200 */
[----:B------:R-:W-:Y:S02]  /*0f00*/  IMAD R3, R2, R13, R5 ;  /* 0x0000000d02037224 */ /* 0x000fe400078e0205 */
[----:B------:R-:W-:-:S03]  /*0f10*/  IMAD.MOV.U32 R4, RZ, RZ, 0x1 ;  /* 0x00000001ff047424 */ /* 0x000fc600078e00ff */
[----:B------:R-:W-:Y:S02]  /*0f20*/  SEL R2, R3, R0, !P4 ;  /* 0x0000000003027207 */ /* 0x000fe40006000000 */
[----:B------:R-:W-:-:S03]  /*0f30*/  SEL R0, R0, R3, !P4 ;  /* 0x0000000300007207 */ /* 0x000fc60006000000 */
[----:B------:R1:W-:Y:S04]  /*0f40*/  STL [R1+0x80], R2 ;  /* 0x0000800201007387 */ /* 0x0003e80000100800 */
[----:B------:R1:W-:Y:S02]  /*0f50*/  STL [R1+0x84], R0 ;  /* 0x0000840001007387 */ /* 0x0003e40000100800 */
.L_x_8:
[----:B------:R-:W-:-:S08]  /*0f60*/  NOP ;  /* 0x0000000000007918 */ /* 0x000fd00000000000 */
[----:B------:R-:W2:Y:S02]  /*0f70*/  USETMAXREG.TRY_ALLOC.CTAPOOL UP0, 0xe8 ;  /* 0x000000e8000079c8 */ /* 0x000ea40008000600 */
[----:B--2---:R-:W-:-:S13]  /*0f80*/  PLOP3.LUT P0, PT, PT, PT, UP0, 0x80, 0x0 ;  /* 0x000000000000781c */ /* 0x004fda0003f0f008 */
[----:B------:R-:W-:Y:S05]  /*0f90*/  @!P0 BRA `(.L_x_8) ;  /* 0xfffffffc00f08947 */ /* 0x000fea000383ffff */
[----:B------:R-:W-:Y:S01]  /*0fa0*/  ULDC.64 UR4, c[0x0][0x598] ;  /* 0x0001660000047ab9 */ /* 0x000fe20000000a00 */
[----:B------:R-:W-:Y:S01]  /*0fb0*/  ULDC.64 UR14, c[0x0][0x208] ;  /* 0x00008200000e7ab9 */ /* 0x000fe20000000a00 */
[----:B------:R-:W-:-:S04]  /*0fc0*/  ISETP.NE.U32.AND P0, PT, RZ, UR4, PT ;  /* 0x00000004ff007c0c */ /* 0x000fc8000bf05070 */
[----:B------:R-:W-:-:S13]  /*0fd0*/  ISETP.NE.AND.EX P0, PT, RZ, UR5, PT, P0 ;  /* 0x00000005ff007c0c */ /* 0x000fda000bf05300 */
[----:B------:R-:W-:Y:S05]  /*0fe0*/  @!P0 BRA `(.L_x_11) ;  /* 0x0000000000208947 */ /* 0x000fea0003800000 */
[----:B-1----:R-:W1:Y:S02]  /*0ff0*/  LDC.64 R2, c[0x0][0x598] ;  /* 0x00016600ff027b82 */ /* 0x002e640000000a00 */
[----:B-1----:R-:W2:Y:S02]  /*1000*/  LDG.E.64 R2, desc[UR14][R2.64] ;  /* 0x0000000e02027981 */ /* 0x002ea4000c1e1b00 */
[----:B--2---:R-:W-:-:S04]  /*1010*/  ISETP.NE.U32.AND P0, PT, R2, RZ, PT ;  /* 0x000000ff0200720c */ /* 0x004fc80003f05070 */
[----:B------:R-:W-:-:S13]  /*1020*/  ISETP.NE.AND.EX P0, PT, R3, RZ, PT, P0 ;  /* 0x000000ff0300720c */ /* 0x000fda0003f05300 */
[----:B------:R-:W-:Y:S05]  /*1030*/  @!P0 BRA `(.L_x_11) ;  /* 0x00000000000c8947 */ /* 0x000fea0003800000 */
[----:B------:R-:W2:Y:S02]  /*1040*/  LD.E R2, desc[UR14][R2.64] ;  /* 0x0000000e02027980 */ /* 0x000ea4000c101900 */
[----:B--2---:R-:W-:Y:S01]  /*1050*/  R2UR UR20, R2 ;  /* 0x00000000021472ca */ /* 0x004fe200000e0000 */
[----:B------:R-:W-:-:S14]  /*1060*/  BRA `(.L_x_12) ;  /* 0x0000000000247947 */ /* 0x000fdc0003800000 */
.L_x_11:
[----:B------:R-:W-:Y:S02]  /*1070*/  ULDC.64 UR4, c[0x0][0x588] ;  /* 0x0001620000047ab9 */ /* 0x000fe40000000a00 */
[----:B------:R-:W-:-:S04]  /*1080*/  ISETP.NE.U32.AND P0, PT, RZ, UR4, PT ;  /* 0x00000004ff007c0c */ /* 0x000fc8000bf05070 */
[----:B------:R-:W-:-:S13]  /*1090*/  ISETP.NE.AND.EX P0, PT, RZ, UR5, PT, P0 ;  /* 0x00000005ff007c0c */ /* 0x000fda000bf05300 */
[----:B------:R-:W-:Y:S05]  /*10a0*/  @!P0 BRA `(.L_x_13) ;  /* 0x0000000000108947 */ /* 0x000fea0003800000 */
[----:B-1----:R-:W1:Y:S02]  /*10b0*/  LDC.64 R2, c[0x0][0x588] ;  /* 0x00016200ff027b82 */ /* 0x002e640000000a00 */
[----:B-1----:R-:W2:Y:S02]  /*10c0*/  LDG.E R2, desc[UR14][R2.64] ;  /* 0x0000000e02027981 */ /* 0x002ea4000c1e1900 */
[----:B--2---:R-:W-:Y:S01]  /*10d0*/  R2UR UR20, R2 ;  /* 0x00000000021472ca */ /* 0x004fe200000e0000 */
[----:B------:R-:W-:-:S14]  /*10e0*/  BRA `(.L_x_12) ;  /* 0x0000000000047947 */ /* 0x000fdc0003800000 */
.L_x_13:
[----:B------:R-:W-:-:S05]  /*10f0*/  ULDC UR20, c[0x0][0x580] ;  /* 0x0001600000147ab9 */ /* 0x000fca0000000800 */
.L_x_12:
[----:B------:R-:W-:Y:S02]  /*1100*/  ULDC.64 UR4, c[0x0][0x5a0] ;  /* 0x0001680000047ab9 */ /* 0x000fe40000000a00 */
        /* <DEDUP_REMOVED lines=11> */
.L_x_14:
        /* <DEDUP_REMOVED lines=8> */
.L_x_16:
[----:B------:R-:W-:-:S05]  /*1240*/  ULDC UR21, c[0x0][0x584] ;  /* 0x0001610000157ab9 */ /* 0x000fca0000000800 */
.L_x_15:
[----:B------:R-:W-:-:S13]  /*1250*/  LOP3.LUT P0, RZ, R4, 0xff, RZ, 0xc0, !PT ;  /* 0x000000ff04ff7812 */ /* 0x000fda000780c0ff */
[----:B------:R-:W-:Y:S05]  /*1260*/  @!P0 EXIT ;  /* 0x000000000000894d */ /* 0x000fea0003800000 */
[----:B------:R-:W-:Y:S01]  /*1270*/  ULDC UR4, c[0x0][0x28c] ;  /* 0x0000a30000047ab9 */ /* 0x000fe20000000800 */
[----:B------:R-:W-:Y:S02]  /*1280*/  ULOP3.LUT UR22, UR13, 0x1, URZ, 0xfc, !UPT ;  /* 0x000000010d167892 */ /* 0x000fe4000f8efc3f */
[----:B------:R-:W-:-:S04]  /*1290*/  UIADD3 UR4, UR4, 0x7f, URZ ;  /* 0x0000007f04047890 */ /* 0x000fc8000fffe03f */
[----:B------:R-:W-:-:S04]  /*12a0*/  USHF.R.S32.HI UR5, URZ, 0x1f, UR4 ;  /* 0x0000001f3f057899 */ /* 0x000fc80008011404 */
[----:B------:R-:W-:-:S03]  /*12b0*/  ULEA.HI UR5, UR5, UR4, URZ, 0x7 ;  /* 0x0000000405057291 */ /* 0x000fc6000f8f383f */
[----:B------:R-:W-:Y:S01]  /*12c0*/  UMOV UR4, URZ ;  /* 0x0000003f00047c82 */ /* 0x000fe20008000000 */
[----:B------:R-:W-:-:S03]  /*12d0*/  USHF.R.S32.HI UR9, URZ, 0x7, UR5 ;  /* 0x000000073f097899 */ /* 0x000fc60008011405 */
[----:B------:R-:W-:-:S09]  /*12e0*/  UMOV UR5, URZ ;  /* 0x0000003f00057c82 */ /* 0x000fd20008000000 */
.L_x_297:
[----:B-1----:R-:W1:Y:S01]  /*12f0*/  S2R R0, SR_TID.X ;  /* 0x0000000000007919 */ /* 0x002e620000002100 */
[----:B--2---:R-:W2:Y:S01]  /*1300*/  S2UR UR18, SR_CgaCtaId ;  /* 0x00000000001279c3 */ /* 0x004ea20000008800 */
[----:B------:R-:W-:Y:S01]  /*1310*/  UMOV UR17, 0x400 ;  /* 0x0000040000117882 */ /* 0x000fe20000000000 */
[----:B------:R-:W-:Y:S01]  /*1320*/  UMOV UR6, URZ ;  /* 0x0000003f00067c82 */ /* 0x000fe20008000000 */
[----:B------:R-:W-:Y:S01]  /*1330*/  STL [R1+0x6c], RZ ;  /* 0x00006cff01007387 */ /* 0x000fe20000100800 */
[----:B------:R-:W-:Y:S01]  /*1340*/  UMOV UR7, URZ ;  /* 0x0000003f00077c82 */ /* 0x000fe20008000000 */
[----:B------:R-:W-:Y:S01]  /*1350*/  UMOV UR8, URZ ;  /* 0x0000003f00087c82 */ /* 0x000fe20008000000 */
[----:B------:R-:W-:Y:S01]  /*1360*/  UMOV UR23, UR5 ;  /* 0x0000000500177c82 */ /* 0x000fe20008000000 */
[----:B------:R-:W-:Y:S01]  /*1370*/  STL [R1+0x68], RZ ;  /* 0x000068ff01007387 */ /* 0x000fe20000100800 */
[----:B---3--:R-:W3:Y:S01]  /*1380*/  LDC R2, c[0x0][0x28c] ;  /* 0x0000a300ff027b82 */ /* 0x008ee20000000800 */
[----:B------:R-:W-:Y:S01]  /*1390*/  UMOV UR24, UR4 ;  /* 0x0000000400187c82 */ /* 0x000fe20008000000 */
[----:B------:R-:W-:Y:S01]  /*13a0*/  CS2R R4, SRZ ;  /* 0x0000000000047805 */ /* 0x000fe2000001ff00 */
[----:B------:R-:W-:Y:S01]  /*13b0*/  STL [R1+0x64], RZ ;  /* 0x000064ff01007387 */ /* 0x000fe20000100800 */
[----:B------:R-:W-:-:S02]  /*13c0*/  CS2R R6, SRZ ;  /* 0x0000000000067805 */ /* 0x000fc4000001ff00 */
[----:B------:R-:W-:Y:S02]  /*13d0*/  CS2R R8, SRZ ;  /* 0x0000000000087805 */ /* 0x000fe4000001ff00 */
[----:B------:R-:W-:Y:S01]  /*13e0*/  CS2R R10, SRZ ;  /* 0x00000000000a7805 */ /* 0x000fe2000001ff00 */
[----:B------:R-:W-:Y:S01]  /*13f0*/  STL [R1+0x60], RZ ;  /* 0x000060ff01007387 */ /* 0x000fe20000100800 */
[----:B------:R-:W-:Y:S02]  /*1400*/  CS2R R12, SRZ ;  /* 0x00000000000c7805 */ /* 0x000fe4000001ff00 */
[----:B------:R-:W-:Y:S02]  /*1410*/  CS2R R14, SRZ ;  /* 0x00000000000e7805 */ /* 0x000fe4000001ff00 */
[----:B------:R-:W-:Y:S01]  /*1420*/  CS2R R16, SRZ ;  /* 0x0000000000107805 */ /* 0x000fe2000001ff00 */
[----:B------:R-:W-:Y:S01]  /*1430*/  STL [R1+0x5c], RZ ;  /* 0x00005cff01007387 */ /* 0x000fe20000100800 */
[----:B0-----:R-:W-:-:S02]  /*1440*/  CS2R R18, SRZ ;  /* 0x0000000000127805 */ /* 0x001fc4000001ff00 */
[----:B------:R-:W-:Y:S02]  /*1450*/  CS2R R20, SRZ ;  /* 0x0000000000147805 */ /* 0x000fe4000001ff00 */
[----:B------:R-:W-:Y:S01]  /*1460*/  CS2R R22, SRZ ;  /* 0x0000000000167805 */ /* 0x000fe2000001ff00 */
[----:B------:R-:W-:Y:S01]  /*1470*/  STL [R1+0x58], RZ ;  /* 0x000058ff01007387 */ /* 0x000fe20000100800 */
[----:B------:R-:W-:Y:S02]  /*1480*/  CS2R R152, SRZ ;  /* 0x0000000000987805 */ /* 0x000fe4000001ff00 */
[----:B------:R-:W-:Y:S02]  /*1490*/  CS2R R154, SRZ ;  /* 0x00000000009a7805 */ /* 0x000fe4000001ff00 */
[----:B------:R-:W-:Y:S01]  /*14a0*/  CS2R R156, SRZ ;  /* 0x00000000009c7805 */ /* 0x000fe2000001ff00 */
[----:B------:R-:W-:Y:S01]  /*14b0*/  STL [R1+0x54], RZ ;  /* 0x000054ff01007387 */ /* 0x000fe20000100800 */
[----:B------:R-:W-:-:S02]  /*14c0*/  CS2R R158, SRZ ;  /* 0x00000000009e7805 */ /* 0x000fc4000001ff00 */
[----:B------:R-:W-:Y:S02]  /*14d0*/  CS2R R160, SRZ ;  /* 0x0000000000a07805 */ /* 0x000fe4000001ff00 */
[----:B------:R-:W-:Y:S02]  /*14e0*/  CS2R R162, SRZ ;  /* 0x0000000000a27805 */ /* 0x000fe4000001ff00 */
[----:B-1----:R-:W-:Y:S01]  /*14f0*/  LOP3.LUT R0, R0, 0x80, RZ, 0xc0, !PT ;  /* 0x0000008000007812 */ /* 0x002fe200078ec0ff */
[----:B------:R-:W-:Y:S01]  /*1500*/  STL [R1+0x50], RZ ;  /* 0x000050ff01007387 */ /* 0x000fe20000100800 */
[----:B---3--:R-:W-:Y:S02]  /*1510*/  ISETP.GE.AND P0, PT, R2, 0x1, PT ;  /* 0x000000010200780c */ /* 0x008fe40003f06270 */
[----:B------:R-:W-:Y:S02]  /*1520*/  CS2R R2, SRZ ;  /* 0x0000000000027805 */ /* 0x000fe4000001ff00 */
[----:B------:R-:W-:Y:S01]  /*1530*/  SHF.R.U32.HI R0, RZ, 0x7, R0 ;  /* 0x00000007ff007819 */ /* 0x000fe20000011600 */
        /* <DEDUP_REMOVED lines=8> */
[----:B------:R-:W0:Y:S01]  /*15c0*/  SHFL.IDX PT, R0, R0, RZ, 0x1f ;  /* 0x00001fff00007589 */ /* 0x000e2200000e0000 */
[----:B------:R-:W-:-:S02]  /*15d0*/  CS2R R176, SRZ ;  /* 0x0000000000b07805 */ /* 0x000fc4000001ff00 */
[----:B------:R-:W-:Y:S02]  /*15e0*/  CS2R R178, SRZ ;  /* 0x0000000000b27805 */ /* 0x000fe4000001ff00 */
[----:B------:R-:W-:Y:S01]  /*15f0*/  CS2R R180, SRZ ;  /* 0x0000000000b47805 */ /* 0x000fe2000001ff00 */
[----:B------:R1:W-:Y:S01]  /*1600*/  STL [R1+0x44], RZ ;  /* 0x000044ff01007387 */ /* 0x0003e20000100800 */
[----:B------:R-:W-:Y:S02]  /*1610*/  CS2R R182, SRZ ;  /* 0x0000000000b67805 */ /* 0x000fe4000001ff00 */
[----:B------:R-:W-:Y:S02]  /*1620*/  CS2R R184, SRZ ;  /* 0x0000000000b87805 */ /* 0x000fe4000001ff00 */
[----:B------:R-:W-:Y:S01]  /*1630*/  CS2R R186, SRZ ;  /* 0x0000000000ba7805 */ /* 0x000fe2000001ff00 */
[----:B------:R1:W-:Y:S01]  /*1640*/  STL [R1+0x40], RZ ;  /* 0x000040ff01007387 */ /* 0x0003e20000100800 */
        /* <DEDUP_REMOVED lines=14> */
[----:B------:R-:W-:Y:S02]  /*1730*/  CS2R R210, SRZ ;  /* 0x0000000000d27805 */ /* 0x000fe4000001ff00 */
[----:B0-----:R-:W-:Y:S01]  /*1740*/  R2UR UR10, R0 ;  /* 0x00000000000a72ca */ /* 0x001fe200000e0000 */
[----:B------:R1:W-:Y:S01]  /*1750*/  STL [R1+0x30], RZ ;  /* 0x000030ff01007387 */ /* 0x0003e20000100800 */
[----:B------:R-:W-:Y:S01]  /*1760*/  IMAD.MOV.U32 R0, RZ, RZ, RZ ;  /* 0x000000ffff007224 */ /* 0x000fe200078e00ff */
[----:B------:R-:W-:-:S02]  /*1770*/  CS2R R212, SRZ ;  /* 0x0000000000d47805 */ /* 0x000fc4000001ff00 */
[----:B------:R-:W-:Y:S01]  /*1780*/  CS2R R214, SRZ ;  /* 0x0000000000d67805 */ /* 0x000fe2000001ff00 */
[----:B------:R1:W-:Y:S01]  /*1790*/  STL [R1+0x2c], RZ ;  /* 0x00002cff01007387 */ /* 0x0003e20000100800 */
[----:B------:R-:W-:Y:S02]  /*17a0*/  CS2R R216, SRZ ;  /* 0x0000000000d87805 */ /* 0x000fe4000001ff00 */
[----:B------:R-:W-:Y:S02]  /*17b0*/  CS2R R218, SRZ ;  /* 0x0000000000da7805 */ /* 0x000fe4000001ff00 */
[----:B------:R-:W-:Y:S01]  /*17c0*/  CS2R R220, SRZ ;  /* 0x0000000000dc7805 */ /* 0x000fe2000001ff00 */
[----:B------:R1:W-:Y:S01]  /*17d0*/  STL [R1+0x28], RZ ;  /* 0x000028ff01007387 */ /* 0x0003e20000100800 */
[----:B------:R-:W-:Y:S02]  /*17e0*/  CS2R R222, SRZ ;  /* 0x0000000000de7805 */ /* 0x000fe4000001ff00 */
[----:B------:R-:W-:-:S02]  /*17f0*/  CS2R R224, SRZ ;  /* 0x0000000000e07805 */ /* 0x000fc4000001ff00 */
[----:B------:R-:W-:Y:S01]  /*1800*/  CS2R R226, SRZ ;  /* 0x0000000000e27805 */ /* 0x000fe2000001ff00 */
[----:B------:R1:W-:Y:S01]  /*1810*/  STL [R1+0x24], RZ ;  /* 0x000024ff01007387 */ /* 0x0003e20000100800 */
[----:B------:R-:W-:Y:S01]  /*1820*/  ULEA.HI UR11, UR10, UR10, URZ, 0x1 ;  /* 0x0000000a0a0b7291 */ /* 0x000fe2000f8f083f */
[----:B------:R-:W-:Y:S01]  /*1830*/  IMAD.MOV.U32 R228, RZ, RZ, RZ ;  /* 0x000000ffffe47224 */ /* 0x000fe200078e00ff */
[----:B------:R-:W-:Y:S01]  /*1840*/  CS2R R88, SRZ ;  /* 0x0000000000587805 */ /* 0x000fe2000001ff00 */
[----:B------:R1:W-:Y:S01]  /*1850*/  STL [R1+0x20], RZ ;  /* 0x000020ff01007387 */ /* 0x0003e20000100800 */
[----:B------:R-:W-:Y:S01]  /*1860*/  ULOP3.LUT UR16, UR11, 0x7fffe, URZ, 0xc0, !UPT ;  /* 0x0007fffe0b107892 */ /* 0x000fe2000f8ec03f */
[----:B------:R-:W-:Y:S01]  /*1870*/  CS2R R90, SRZ ;  /* 0x00000000005a7805 */ /* 0x000fe2000001ff00 */
[----:B--2---:R-:W-:Y:S01]  /*1880*/  ULEA UR11, UR18, UR17, 0x18 ;  /* 0x00000011120b7291 */ /* 0x004fe2000f8ec03f */
[----:B------:R1:W-:Y:S01]  /*1890*/  STL [R1+0x1c], RZ ;  /* 0x00001cff01007387 */ /* 0x0003e20000100800 */
[----:B------:R-:W-:Y:S01]  /*18a0*/  UIADD3 UR16, UR10, -UR16, URZ ;  /* 0x800000100a107290 */ /* 0x000fe2000fffe03f */
[----:B------:R-:W-:-:S02]  /*18b0*/  CS2R R92, SRZ ;  /* 0x00000000005c7805 */ /* 0x000fc4000001ff00 */
[----:B------:R-:W-:Y:S01]  /*18c0*/  CS2R R94, SRZ ;  /* 0x00000000005e7805 */ /* 0x000fe2000001ff00 */
[----:B------:R1:W-:Y:S01]  /*18d0*/  STL [R1+0x18], RZ ;  /* 0x000018ff01007387 */ /* 0x0003e20000100800 */
[----:B------:R-:W-:Y:S01]  /*18e0*/  ULEA UR16, UR16, UR11, 0xd ;  /* 0x0000000b10107291 */ /* 0x000fe2000f8e683f */
[----:B------:R-:W-:Y:S02]  /*18f0*/  CS2R R96, SRZ ;  /* 0x0000000000607805 */ /* 0x000fe4000001ff00 */
[----:B------:R-:W-:Y:S01]  /*1900*/  CS2R R98, SRZ ;  /* 0x0000000000627805 */ /* 0x000fe2000001ff00 */
[----:B------:R1:W-:Y:S01]  /*1910*/  STL [R1+0x14], RZ ;  /* 0x000014ff01007387 */ /* 0x0003e20000100800 */
[----:B------:R-:W-:Y:S01]  /*1920*/  UIADD3 UR16, UR16, 0x100, URZ ;  /* 0x0000010010107890 */ /* 0x000fe2000fffe03f */
[----:B------:R-:W-:Y:S02]  /*1930*/  CS2R R100, SRZ ;  /* 0x0000000000647805 */ /* 0x000fe4000001ff00 */
[----:B------:R-:W-:Y:S01]  /*1940*/  CS2R R102, SRZ ;  /* 0x0000000000667805 */ /* 0x000fe2000001ff00 */
[----:B------:R1:W-:Y:S01]  /*1950*/  STL [R1+0x10], RZ ;  /* 0x000010ff01007387 */ /* 0x0003e20000100800 */
[----:B------:R-:W-:Y:S01]  /*1960*/  USHF.R.U32.HI UR10, URZ, 0x4, UR16 ;  /* 0x000000043f0a7899 */ /* 0x000fe20008011610 */
[----:B------:R-:W-:-:S02]  /*1970*/  CS2R R104, SRZ ;  /* 0x0000000000687805 */ /* 0x000fc4000001ff00 */
[----:B------:R-:W-:Y:S01]  /*1980*/  CS2R R106, SRZ ;  /* 0x00000000006a7805 */ /* 0x000fe2000001ff00 */
[----:B------:R1:W-:Y:S01]  /*1990*/  STL [R1+0xc], RZ ;  /* 0x00000cff01007387 */ /* 0x0003e20000100800 */
[----:B------:R-:W-:Y:S01]  /*19a0*/  ULOP3.LUT UR10, UR10, 0x3fff, URZ, 0xc0, !UPT ;  /* 0x00003fff0a0a7892 */ /* 0x000fe2000f8ec03f */
        /* <DEDUP_REMOVED lines=10> */
[----:B------:R1:W-:Y:S01]  /*1a50*/  STL [R1], RZ ;  /* 0x000000ff01007387 */ /* 0x0003e20000100800 */
[----:B------:R-:W-:Y:S02]  /*1a60*/  CS2R R124, SRZ ;  /* 0x00000000007c7805 */ /* 0x000fe4000001ff00 */
[----:B------:R-:W-:Y:S02]  /*1a70*/  CS2R R126, SRZ ;  /* 0x00000000007e7805 */ /* 0x000fe4000001ff00 */
[----:B------:R-:W-:Y:S02]  /*1a80*/  CS2R R128, SRZ ;  /* 0x0000000000807805 */ /* 0x000fe4000001ff00 */
[----:B------:R-:W-:-:S02]  /*1a90*/  CS2R R130, SRZ ;  /* 0x0000000000827805 */ /* 0x000fc4000001ff00 */
[----:B------:R-:W-:Y:S02]  /*1aa0*/  CS2R R132, SRZ ;  /* 0x0000000000847805 */ /* 0x000fe4000001ff00 */
[----:B------:R-:W-:Y:S02]  /*1ab0*/  CS2R R134, SRZ ;  /* 0x0000000000867805 */ /* 0x000fe4000001ff00 */
        /* <DEDUP_REMOVED lines=9> */
[----:B----4-:R-:W-:-:S02]  /*1b50*/  CS2R R26, SRZ ;  /* 0x00000000001a7805 */ /* 0x010fc4000001ff00 */
        /* <DEDUP_REMOVED lines=29> */
[----:B------:R-:W-:Y:S01]  /*1d30*/  CS2R R86, SRZ ;  /* 0x0000000000567805 */ /* 0x000fe2000001ff00 */
[----:B-1----:R-:W-:Y:S06]  /*1d40*/  @!P0 BRA `(.L_x_17) ;  /* 0x0000001000c08947 */ /* 0x002fec0003800000 */
[----:B------:R-:W-:-:S06]  /*1d50*/  UISETP.NE.AND UP0, UPT, UR22, 0x3, UPT ;  /* 0x000000031600788c */ /* 0x000fcc000bf05270 */
[----:B------:R-:W-:-:S13]  /*1d60*/  PLOP3.LUT P1, PT, PT, PT, UP0, 0x80, 0x0 ;  /* 0x000000000000781c */ /* 0x000fda0003f2f008 */
[----:B------:R-:W-:Y:S05]  /*1d70*/  @!P1 BRA `(.L_x_18) ;  /* 0x0000000000049947 */ /* 0x000fea0003800000 */
[----:B------:R-:W-:Y:S01]  /*1d80*/  BPT.TRAP 0x1 ;  /* 0x000000040000795c */ /* 0x000fe20000300000 */
.L_x_18:
[----:B------:R-:W-:Y:S01]  /*1d90*/  ULEA UR6, UR5, UR11, 0x3 ;  /* 0x0000000b05067291 */ /* 0x000fe2000f8e183f */
[----:B------:R-:W-:-:S05]  /*1da0*/  IMAD.U32 R0, RZ, RZ, UR4 ;  /* 0x00000004ff007e24 */ /* 0x000fca000f8e00ff */
[----:B------:R-:W-:-:S04]  /*1db0*/  SHF.L.U32 R0, R0, 0x1f, RZ ;  /* 0x0000001f00007819 */ /* 0x000fc800000006ff */
[----:B------:R0:W1:Y:S01]  /*1dc0*/  SYNCS.PHASECHK.TRANS64.TRYWAIT P0, [UR6], R0 ;  /* 0x00000000ff0075a7 */ /* 0x0000620008000146 */
[----:B------:R-:W-:Y:S05]  /*1dd0*/  @!P1 BRA `(.L_x_19) ;  /* 0x0000000000049947 */ /* 0x000fea0003800000 */
[----:B------:R-:W-:Y:S01]  /*1de0*/  BPT.TRAP 0x1 ;  /* 0x000000040000795c */ /* 0x000fe20000300000 */
.L_x_19:
[----:B-1----:R-:W-:Y:S05]  /*1df0*/  @P0 BRA `(.L_x_20) ;  /* 0x0000000000080947 */ /* 0x002fea0003800000 */
[----:B------:R-:W1:Y:S02]  /*1e00*/  SYNCS.PHASECHK.TRANS64.TRYWAIT P0, [UR6], R0 ;  /* 0x00000000ff0075a7 */ /* 0x000e640008000146 */
[----:B-1----:R-:W-:Y:S05]  /*1e10*/  @!P0 BRA `(.L_x_21) ;  /* 0x000000e800548947 */ /* 0x002fea0003800000 */
.L_x_20:
[----:B------:R-:W-:Y:S01]  /*1e20*/  UIADD3 UR6, UR11, 0x20100, URZ ;  /* 0x000201000b067890 */ /* 0x000fe2000fffe03f */
[----:B------:R-:W-:Y:S01]  /*1e30*/  WARPGROUP.ARRIVE ;  /* 0x00000000000079c5 */ /* 0x000fe20000000000 */
[----:B------:R-:W-:Y:S01]  /*1e40*/  ULOP3.LUT UR7, UR10, 0x10000, URZ, 0xfc, !UPT ;  /* 0x000100000a077892 */ /* 0x000fe2000f8efc3f */
[----:B------:R2:W-:Y:S01]  /*1e50*/  STL [R1+0x6c], RZ ;  /* 0x00006cff01007387 */ /* 0x0005e20000100800 */
[----:B------:R-:W-:Y:S01]  /*1e60*/  USHF.R.U32.HI UR6, URZ, 0x4, UR6 ;  /* 0x000000043f067899 */ /* 0x000fe20008011606 */
[----:B01----:R-:W-:Y:S01]  /*1e70*/  IMAD.MOV.U32 R0, RZ, RZ, RZ ;  /* 0x000000ffff007224 */ /* 0x003fe200078e00ff */
[----:B------:R-:W-:Y:S01]  /*1e80*/  ULEA UR7, UR5, UR7, 0xb ;  /* 0x0000000705077291 */ /* 0x000fe2000f8e583f */
[----:B------:R2:W-:Y:S01]  /*1e90*/  STL [R1+0x68], RZ ;  /* 0x000068ff01007387 */ /* 0x0005e20000100800 */
[----:B------:R-:W-:Y:S01]  /*1ea0*/  ULOP3.LUT UR6, UR6, 0x3fff, URZ, 0xc0, !UPT ;  /* 0x00003fff06067892 */ /* 0x000fe2000f8ec03f */
[----:B------:R-:W-:Y:S01]  /*1eb0*/  CS2R R2, SRZ ;  /* 0x0000000000027805 */ /* 0x000fe2000001ff00 */
[----:B------:R-:W-:Y:S01]  /*1ec0*/  UMOV UR17, 0x40000040 ;  /* 0x4000004000117882 */ /* 0x000fe20000000000 */
[----:B------:R-:W-:Y:S01]  /*1ed0*/  UMOV UR19, 0x40000040 ;  /* 0x4000004000137882 */ /* 0x000fe20000000000 */
[----:B------:R-:W-:Y:S01]  /*1ee0*/  ULOP3.LUT UR6, UR6, 0x10000, URZ, 0xfc, !UPT ;  /* 0x0001000006067892 */ /* 0x000fe2000f8efc3f */
[----:B------:R2:W-:Y:S01]  /*1ef0*/  STL [R1+0x64], RZ ;  /* 0x000064ff01007387 */ /* 0x0005e20000100800 */
[----:B------:R-:W-:Y:S01]  /*1f00*/  UMOV UR16, UR7 ;  /* 0x0000000700107c82 */ /* 0x000fe20008000000 */
[----:B------:R-:W-:Y:S01]  /*1f10*/  CS2R R4, SRZ ;  /* 0x0000000000047805 */ /* 0x000fe2000001ff00 */
[----:B------:R-:W-:Y:S01]  /*1f20*/  ULEA UR8, UR5, UR6, 0xa ;  /* 0x0000000605087291 */ /* 0x000fe2000f8e503f */
[----:B------:R2:W-:Y:S01]  /*1f30*/  STL [R1+0x60], RZ ;  /* 0x000060ff01007387 */ /* 0x0005e20000100800 */
[----:B------:R-:W-:Y:S01]  /*1f40*/  CS2R R6, SRZ ;  /* 0x0000000000067805 */ /* 0x000fe2000001ff00 */
[----:B------:R-:W-:Y:S01]  /*1f50*/  UMOV UR6, 0x4 ;  /* 0x0000000400067882 */ /* 0x000fe20000000000 */
[----:B------:R-:W-:Y:S01]  /*1f60*/  CS2R R8, SRZ ;  /* 0x0000000000087805 */ /* 0x000fe2000001ff00 */
[----:B------:R2:W-:Y:S01]  /*1f70*/  STL [R1+0x5c], RZ ;  /* 0x00005cff01007387 */ /* 0x0005e20000100800 */
[----:B------:R-:W-:Y:S01]  /*1f80*/  CS2R R10, SRZ ;  /* 0x00000000000a7805 */ /* 0x000fe2000001ff00 */
[----:B------:R-:W-:Y:S01]  /*1f90*/  UMOV UR18, UR8 ;  /* 0x0000000800127c82 */ /* 0x000fe20008000000 */
[----:B------:R-:W-:Y:S01]  /*1fa0*/  CS2R R12, SRZ ;  /* 0x00000000000c7805 */ /* 0x000fe2000001ff00 */
[----:B------:R-:W-:Y:S01]  /*1fb0*/  QGMMA.64x128x32.F32.E5M2.E5M2 R88, gdesc[UR16], RZ, !UPT ;  /* 0x01e00000105879f3 */ /* 0x000fe2000c7038ff */
[----:B------:R-:W-:Y:S01]  /*1fc0*/  UIADD3 UR16, UR7, 0x400, URZ ;  /* 0x0000040007107890 */ /* 0x000fe2000fffe03f */
[----:B------:R2:W-:Y:S01]  /*1fd0*/  STL [R1+0x58], RZ ;  /* 0x000058ff01007387 */ /* 0x0005e20000100800 */
[----:B------:R-:W-:Y:S01]  /*1fe0*/  UMOV UR17, 0x40000040 ;  /* 0x4000004000117882 */ /* 0x000fe20000000000 */
[----:B------:R-:W-:-:S02]  /*1ff0*/  CS2R R14, SRZ ;  /* 0x00000000000e7805 */ /* 0x000fc4000001ff00 */
[----:B------:R-:W-:Y:S01]  /*2000*/  CS2R R16, SRZ ;  /* 0x0000000000107805 */ /* 0x000fe2000001ff00 */
[----:B------:R2:W-:Y:S01]  /*2010*/  STL [R1+0x54], RZ ;  /* 0x000054ff01007387 */ /* 0x0005e20000100800 */
[----:B------:R-:W-:Y:S02]  /*2020*/  CS2R R18, SRZ ;  /* 0x0000000000127805 */ /* 0x000fe4000001ff00 */
[----:B------:R-:W-:Y:S02]  /*2030*/  CS2R R20, SRZ ;  /* 0x0000000000147805 */ /* 0x000fe4000001ff00 */
[----:B------:R-:W-:Y:S01]  /*2040*/  CS2R R22, SRZ ;  /* 0x0000000000167805 */ /* 0x000fe2000001ff00 */
[----:B------:R2:W-:Y:S01]  /*2050*/  STL [R1+0x50], RZ ;  /* 0x000050ff01007387 */ /* 0x0005e20000100800 */
[----:B------:R-:W-:Y:S01]  /*2060*/  CS2R R152, SRZ ;  /* 0x0000000000987805 */ /* 0x000fe2000001ff00 */
[----:B------:R-:W-:Y:S01]  /*2070*/  QGMMA.64x128x32.F32.E5M2.E5M2 R24, gdesc[UR16], RZ, !UPT ;  /* 0x01e00000101879f3 */ /* 0x000fe2000c7038ff */
[----:B------:R-:W-:Y:S01]  /*2080*/  UIADD3 UR16, UR7, 0x2, URZ ;  /* 0x0000000207107890 */ /* 0x000fe2000fffe03f */
[----:B------:R2:W-:Y:S01]  /*2090*/  STL [R1+0x4c], RZ ;  /* 0x00004cff01007387 */ /* 0x0005e20000100800 */
[----:B------:R-:W-:Y:S01]  /*20a0*/  UIADD3 UR18, UR8, 0x2, URZ ;  /* 0x0000000208127890 */ /* 0x000fe2000fffe03f */
[----:B------:R-:W-:Y:S01]  /*20b0*/  CS2R R154, SRZ ;  /* 0x00000000009a7805 */ /* 0x000fe2000001ff00 */
[----:B------:R-:W-:Y:S01]  /*20c0*/  UMOV UR17, 0x40000040 ;  /* 0x4000004000117882 */ /* 0x000fe20000000000 */
[----:B------:R-:W-:Y:S01]  /*20d0*/  UMOV UR19, 0x40000040 ;  /* 0x4000004000137882 */ /* 0x000fe20000000000 */
        /* <DEDUP_REMOVED lines=49> */
[----:B------:R-:W-:-:S03]  /*23f0*/  IMAD.MOV.U32 R228, RZ, RZ, RZ ;  /* 0x000000ffffe47224 */ /* 0x000fc600078e00ff */
[----:B------:R2:W-:Y:S04]  /*2400*/  STL [R1+0x14], RZ ;  /* 0x000014ff01007387 */ /* 0x0005e80000100800 */
[----:B------:R2:W-:Y:S04]  /*2410*/  STL [R1+0x10], RZ ;  /* 0x000010ff01007387 */ /* 0x0005e80000100800 */
[----:B------:R2:W-:Y:S04]  /*2420*/  STL [R1+0xc], RZ ;  /* 0x00000cff01007387 */ /* 0x0005e80000100800 */
[----:B------:R2:W-:Y:S04]  /*2430*/  STL [R1+0x8], RZ ;  /* 0x000008ff01007387 */ /* 0x0005e80000100800 */
[----:B------:R2:W-:Y:S04]  /*2440*/  STL [R1+0x4], RZ ;  /* 0x000004ff01007387 */ /* 0x0005e80000100800 */
[----:B------:R2:W-:Y:S01]  /*2450*/  STL [R1], RZ ;  /* 0x000000ff01007387 */ /* 0x0005e20000100800 */
[----:B------:R-:W-:Y:S01]  /*2460*/  QGMMA.64x128x32.F32.E5M2.E5M2 R88, gdesc[UR16], R88 ;  /* 0x01e00000105879f3 */ /* 0x000fe20008703858 */
[----:B------:R-:W-:Y:S01]  /*2470*/  UIADD3 UR16, UR7, 0x402, URZ ;  /* 0x0000040207107890 */ /* 0x000fe2000fffe03f */
[----:B------:R-:W-:-:S10]  /*2480*/  UMOV UR17, 0x40000040 ;  /* 0x4000004000117882 */ /* 0x000fd40000000000 */
[----:B------:R-:W-:Y:S01]  /*2490*/  QGMMA.64x128x32.F32.E5M2.E5M2 R24, gdesc[UR16], R24 ;  /* 0x01e00000101879f3 */ /* 0x000fe20008703818 */
[----:B------:R-:W-:Y:S02]  /*24a0*/  UIADD3 UR16, UR7, 0x4, URZ ;  /* 0x0000000407107890 */ /* 0x000fe4000fffe03f */
[----:B------:R-:W-:Y:S01]  /*24b0*/  UIADD3 UR18, UR8, 0x4, URZ ;  /* 0x0000000408127890 */ /* 0x000fe2000fffe03f */
[----:B------:R-:W-:Y:S01]  /*24c0*/  UMOV UR17, 0x40000040 ;  /* 0x4000004000117882 */ /* 0x000fe20000000000 */
[----:B------:R-:W-:-:S07]  /*24d0*/  UMOV UR19, 0x40000040 ;  /* 0x4000004000137882 */ /* 0x000fce0000000000 */
        /* <DEDUP_REMOVED lines=10> */
[----:B------:R-:W-:Y:S02]  /*2580*/  UMOV UR17, 0x40000040 ;  /* 0x4000004000117882 */ /* 0x000fe40000000000 */
[----:B------:R-:W-:Y:S02]  /*2590*/  ULDC UR7, c[0x0][0x50c] ;  /* 0x0001430000077ab9 */ /* 0x000fe40000000800 */
[----:B------:R-:W-:-:S04]  /*25a0*/  UISETP.NE.AND UP0, UPT, UR7, 0x4, UPT ;  /* 0x000000040700788c */ /* 0x000fc8000bf05270 */
[----:B------:R-:W-:Y:S02]  /*25b0*/  USEL UR7, URZ, 0x1, UP0 ;  /* 0x000000013f077887 */ /* 0x000fe40008000000 */
[----:B------:R-:W-:Y:S04]  /*25c0*/  QGMMA.64x128x32.F32.E5M2.E5M2 R24, gdesc[UR16], R24, gsb0 ;  /* 0x01e00000101879f3 */ /* 0x000fe80008003818 */
[----:B------:R-:W-:-:S13]  /*25d0*/  ISETP.NE.AND P0, PT, RZ, UR7, PT ;  /* 0x00000007ff007c0c */ /* 0x000fda000bf05270 */
[----:B--2---:R-:W-:Y:S05]  /*25e0*/  @!P0 BRA `(.L_x_22) ;  /* 0x0000000800808947 */ /* 0x004fea0003800000 */
[----:B------:R-:W-:Y:S02]  /*25f0*/  WARPGROUP.DEPBAR.LE gsb0, 0x0 ;  /* 0x00008000000079c5 */ /* 0x000fe40000010000 */
[----:B------:R-:W-:-:S01]  /*2600*/  FADD R227, RZ, R89 ;  /* 0x00000059ffe37221 */ /* 0x000fc20000000000 */
[----:B------:R-:W-:Y:S01]  /*2610*/  FADD R228, RZ, R88 ;  /* 0x00000058ffe47221 */ /* 0x000fe20000000000 */
[----:B------:R-:W-:-:S01]  /*2620*/  FADD R226, RZ, R90 ;  /* 0x0000005affe27221 */ /* 0x000fc20000000000 */
[----:B------:R-:W-:Y:S01]  /*2630*/  FADD R225, RZ, R91 ;  /* 0x0000005bffe17221 */ /* 0x000fe20000000000 */
[----:B------:R-:W-:-:S01]  /*2640*/  FADD R224, RZ, R92 ;  /* 0x0000005cffe07221 */ /* 0x000fc20000000000 */
[----:B------:R0:W-:Y:S01]  /*2650*/  STL [R1+0x88], R227 ;  /* 0x000088e301007387 */ /* 0x0001e20000100800 */
[----:B------:R-:W-:-:S01]  /*2660*/  FADD R223, RZ, R93 ;  /* 0x0000005dffdf7221 */ /* 0x000fc20000000000 */
[----:B------:R-:W-:Y:S01]  /*2670*/  FADD R222, RZ, R94 ;  /* 0x0000005effde7221 */ /* 0x000fe20000000000 */
[----:B------:R-:W-:-:S01]  /*2680*/  FADD R221, RZ, R95 ;  /* 0x0000005fffdd7221 */ /* 0x000fc20000000000 */
[----:B------:R-:W-:Y:S01]  /*2690*/  FADD R220, RZ, R96 ;  /* 0x00000060ffdc7221 */ /* 0x000fe20000000000 */
[----:B------:R-:W-:-:S01]  /*26a0*/  FADD R219, RZ, R97 ;  /* 0x00000061ffdb7221 */ /* 0x000fc20000000000 */
[----:B------:R-:W-:Y:S01]  /*26b0*/  FADD R218, RZ, R98 ;  /* 0x00000062ffda7221 */ /* 0x000fe20000000000 */
[----:B------:R-:W-:-:S01]  /*26c0*/  FADD R217, RZ, R99 ;  /* 0x00000063ffd97221 */ /* 0x000fc20000000000 */
[----:B------:R-:W-:Y:S01]  /*26d0*/  FADD R216, RZ, R100 ;  /* 0x00000064ffd87221 */ /* 0x000fe20000000000 */
[----:B------:R-:W-:-:S01]  /*26e0*/  FADD R215, RZ, R101 ;  /* 0x00000065ffd77221 */ /* 0x000fc20000000000 */
[----:B0-----:R-:W-:Y:S01]  /*26f0*/  FADD R227, RZ, R60 ;  /* 0x0000003cffe37221 */ /* 0x001fe20000000000 */
[----:B------:R-:W-:-:S01]  /*2700*/  FADD R214, RZ, R102 ;  /* 0x00000066ffd67221 */ /* 0x000fc20000000000 */
[----:B------:R-:W-:Y:S01]  /*2710*/  FADD R213, RZ, R103 ;  /* 0x00000067ffd57221 */ /* 0x000fe20000000000 */
[----:B------:R-:W-:-:S01]  /*2720*/  FADD R212, RZ, R104 ;  /* 0x00000068ffd47221 */ /* 0x000fc20000000000 */
[----:B------:R-:W-:Y:S01]  /*2730*/  FADD R211, RZ, R105 ;  /* 0x00000069ffd37221 */ /* 0x000fe20000000000 */
[----:B------:R0:W-:Y:S01]  /*2740*/  STL [R1], R227 ;  /* 0x000000e301007387 */ /* 0x0001e20000100800 */
        /* <DEDUP_REMOVED lines=94> */
[----:B0-----:R-:W-:-:S05]  /*2d30*/  FADD R227, RZ, R67 ;  /* 0x00000043ffe37221 */ /* 0x001fca0000000000 */
[----:B------:R0:W-:Y:S02]  /*2d40*/  STL [R1+0x1c], R227 ;  /* 0x00001ce301007387 */ /* 0x0001e40000100800 */
        /* <DEDUP_REMOVED lines=39> */
[----:B------:R0:W-:Y:S04]  /*2fc0*/  STL [R1+0x6c], R227 ;  /* 0x00006ce301007387 */ /* 0x0001e80000100800 */
[----:B0-----:R0:W5:Y:S01]  /*2fd0*/  LDL.LU R227, [R1+0x88] ;  /* 0x0000880001e37983 */ /* 0x0011620000300800 */
[----:B------:R-:W-:-:S05]  /*2fe0*/  UMOV UR6, URZ ;  /* 0x0000003f00067c82 */ /* 0x000fca0008000000 */
.L_x_22:
[----:B------:R-:W-:Y:S01]  /*2ff0*/  UIADD3 UR23, UR5, 0x1, URZ ;  /* 0x0000000105177890 */ /* 0x000fe2000fffe03f */
[----:B------:R-:W-:-:S03]  /*3000*/  UMOV UR8, 0x1 ;  /* 0x0000000100087882 */ /* 0x000fc60000000000 */
[----:B------:R-:W-:-:S04]  /*3010*/  UISETP.NE.AND UP0, UPT, UR23, 0x4, UPT ;  /* 0x000000041700788c */ /* 0x000fc8000bf05270 */
[----:B------:R-:W-:Y:S02]  /*3020*/  USEL UR24, URZ, 0x1, UP0 ;  /* 0x000000013f187887 */ /* 0x000fe40008000000 */
[----:B------:R-:W-:Y:S02]  /*3030*/  USEL UR23, UR23, URZ, UP0 ;  /* 0x0000003f17177287 */ /* 0x000fe40008000000 */
[----:B------:R-:W-:-:S12]  /*3040*/  ULOP3.LUT UR24, UR4, UR24, URZ, 0x3c, !UPT ;  /* 0x0000001804187292 */ /* 0x000fd8000f8e3c3f */
.L_x_17:
[----:B------:R-:W-:-:S04]  /*3050*/  UISETP.LT.AND UP0, UPT, UR9, 0x1, UPT ;  /* 0x000000010900788c */ /* 0x000fc8000bf01270 */
[----:B------:R-:W-:-:S04]  /*3060*/  USEL UR16, UR9, 0x1, UP0 ;  /* 0x0000000109107887 */ /* 0x000fc80008000000 */
[----:B------:R-:W-:-:S04]  /*3070*/  UIADD3 UR26, UR9, -UR16, URZ ;  /* 0x80000010091a7290 */ /* 0x000fc8000fffe03f */
[----:B------:R-:W-:-:S06]  /*3080*/  UISETP.GE.AND UP0, UPT, UR26, 0x1, UPT ;  /* 0x000000011a00788c */ /* 0x000fcc000bf06270 */
[----:B------:R-:W-:-:S13]  /*3090*/  PLOP3.LUT P0, PT, PT, PT, UP0, 0x80, 0x0 ;  /* 0x000000000000781c */ /* 0x000fda0003f0f008 */
[----:B------:R-:W-:Y:S05]  /*30a0*/  @!P0 BRA `(.L_x_23) ;  /* 0x0000001000fc8947 */ /* 0x000fea0003800000 */
[----:B------:R-:W-:Y:S01]  /*30b0*/  UMOV UR25, UR5 ;  /* 0x0000000500197c82 */ /* 0x000fe20008000000 */
[----:B------:R-:W-:-:S05]  /*30c0*/  ULDC UR27, c[0x0][0x50c] ;  /* 0x00014300001b7ab9 */ /* 0x000fca0000000800 */
.L_x_31:
[----:B------:R-:W-:-:S06]  /*30d0*/  UISETP.NE.AND UP0, UPT, UR22, 0x3, UPT ;  /* 0x000000031600788c */ /* 0x000fcc000bf05270 */
[----:B------:R-:W-:-:S13]  /*30e0*/  PLOP3.LUT P1, PT, PT, PT, UP0, 0x80, 0x0 ;  /* 0x000000000000781c */ /* 0x000fda0003f2f008 */
[----:B-----5:R-:W-:Y:S05]  /*30f0*/  @!P1 BRA `(.L_x_24) ;  /* 0x0000000000049947 */ /* 0x020fea0003800000 */
[----:B------:R-:W-:Y:S01]  /*3100*/  BPT.TRAP 0x1 ;  /* 0x000000040000795c */ /* 0x000fe20000300000 */
.L_x_24:
[----:B------:R-:W1:Y:S01]  /*3110*/  S2UR UR16, SR_CgaCtaId ;  /* 0x00000000001079c3 */ /* 0x000e620000008800 */
[----:B------:R-:W-:Y:S01]  /*3120*/  UMOV UR11, 0x400 ;  /* 0x00000400000b7882 */ /* 0x000fe20000000000 */
[----:B------:R-:W-:-:S05]  /*3130*/  IMAD.U32 R229, RZ, RZ, UR24 ;  /* 0x00000018ffe57e24 */ /* 0x000fca000f8e00ff */
[----:B------:R-:W-:Y:S01]  /*3140*/  SHF.L.U32 R229, R229, 0x1f, RZ ;  /* 0x0000001fe5e57819 */ /* 0x000fe200000006ff */
[----:B-1----:R-:W-:-:S04]  /*3150*/  ULEA UR11, UR16, UR11, 0x18 ;  /* 0x0000000b100b7291 */ /* 0x002fc8000f8ec03f */
[----:B------:R-:W-:-:S09]  /*3160*/  ULEA UR16, UR23, UR11, 0x3 ;  /* 0x0000000b17107291 */ /* 0x000fd2000f8e183f */
[----:B------:R1:W2:Y:S01]  /*3170*/  SYNCS.PHASECHK.TRANS64.TRYWAIT P0, [UR16], R229 ;  /* 0x000000e5ff0075a7 */ /* 0x0002a20008000150 */
[----:B------:R-:W-:Y:S05]  /*3180*/  @!P1 BRA `(.L_x_25) ;  /* 0x0000000000049947 */ /* 0x000fea0003800000 */
[----:B------:R-:W-:Y:S01]  /*3190*/  BPT.TRAP 0x1 ;  /* 0x000000040000795c */ /* 0x000fe20000300000 */
.L_x_25:
[----:B--2---:R-:W-:Y:S05]  /*31a0*/  @P0 BRA `(.L_x_26) ;  /* 0x0000000000080947 */ /* 0x004fea0003800000 */
[----:B------:R-:W2:Y:S02]  /*31b0*/  SYNCS.PHASECHK.TRANS64.TRYWAIT P0, [UR16], R229 ;  /* 0x000000e5ff0075a7 */ /* 0x000ea40008000150 */
[----:B--2---:R-:W-:Y:S05]  /*31c0*/  @!P0 BRA `(.L_x_27) ;  /* 0x000000d400808947 */ /* 0x004fea0003800000 */
.L_x_26:
[----:B------:R-:W-:Y:S01]  /*31d0*/  UIADD3 UR16, UR11, 0x20100, URZ ;  /* 0x000201000b107890 */ /* 0x000fe2000fffe03f */
[----:B------:R-:W-:Y:S01]  /*31e0*/  WARPGROUP.ARRIVE ;  /* 0x00000000000079c5 */ /* 0x000fe20000000000 */
[----:B------:R-:W-:Y:S02]  /*31f0*/  UISETP.NE.AND UP0, UPT, UR7, URZ, UPT ;  /* 0x0000003f0700728c */ /* 0x000fe4000bf05270 */
[----:B------:R-:W-:Y:S02]  /*3200*/  USHF.R.U32.HI UR16, URZ, 0x4, UR16 ;  /* 0x000000043f107899 */ /* 0x000fe40008011610 */
[----:B------:R-:W-:Y:S02]  /*3210*/  USEL UR8, UR8, URZ, !UP0 ;  /* 0x0000003f08087287 */ /* 0x000fe4000c000000 */
[----:B------:R-:W-:Y:S02]  /*3220*/  ULOP3.LUT UR16, UR16, 0x3fff, URZ, 0xc0, !UPT ;  /* 0x00003fff10107892 */ /* 0x000fe4000f8ec03f */
[----:B------:R-:W-:-:S02]  /*3230*/  UISETP.NE.U32.AND UP0, UPT, UR8, URZ, UPT ;  /* 0x0000003f0800728c */ /* 0x000fc4000bf05070 */
[----:B------:R-:W-:Y:S02]  /*3240*/  ULOP3.LUT UR7, UR10, 0x10000, URZ, 0xfc, !UPT ;  /* 0x000100000a077892 */ /* 0x000fe4000f8efc3f */
[----:B------:R-:W-:Y:S02]  /*3250*/  ULOP3.LUT UR8, UR16, 0x10000, URZ, 0xfc, !UPT ;  /* 0x0001000010087892 */ /* 0x000fe4000f8efc3f */
[----:B------:R-:W-:Y:S02]  /*3260*/  ULEA UR7, UR23, UR7, 0xb ;  /* 0x0000000717077291 */ /* 0x000fe4000f8e583f */
[----:B------:R-:W-:Y:S01]  /*3270*/  ULEA UR8, UR23, UR8, 0xa ;  /* 0x0000000817087291 */ /* 0x000fe2000f8e503f */
[----:B------:R-:W-:Y:S01]  /*3280*/  UMOV UR17, 0x40000040 ;  /* 0x4000004000117882 */ /* 0x000fe20000000000 */
[----:B------:R-:W-:Y:S01]  /*3290*/  UMOV UR19, 0x40000040 ;  /* 0x4000004000137882 */ /* 0x000fe20000000000 */
[----:B------:R-:W-:Y:S02]  /*32a0*/  UIADD3 UR6, UR6, 0x4, URZ ;  /* 0x0000000406067890 */ /* 0x000fe4000fffe03f */
[----:B------:R-:W-:-:S02]  /*32b0*/  UMOV UR16, UR7 ;  /* 0x0000000700107c82 */ /* 0x000fc40008000000 */
[----:B------:R-:W-:Y:S02]  /*32c0*/  UMOV UR18, UR8 ;  /* 0x0000000800127c82 */ /* 0x000fe40008000000 */
[----:B------:R-:W-:Y:S01]  /*32d0*/  QGMMA.64x128x32.F32.E5M2.E5M2 R88, gdesc[UR16], R88, UP0 ;  /* 0x01e00000105879f3 */ /* 0x000fe2000bf03858 */
[----:B------:R-:W-:Y:S01]  /*32e0*/  UIADD3 UR16, UR7, 0x400, URZ ;  /* 0x0000040007107890 */ /* 0x000fe2000fffe03f */
[----:B------:R-:W-:-:S10]  /*32f0*/  UMOV UR17, 0x40000040 ;  /* 0x4000004000117882 */ /* 0x000fd40000000000 */
[----:B------:R-:W-:Y:S01]  /*3300*/  QGMMA.64x128x32.F32.E5M2.E5M2 R24, gdesc[UR16], R24, UP0 ;  /* 0x01e00000101879f3 */ /* 0x000fe2000bf03818 */
[----:B------:R-:W-:Y:S02]  /*3310*/  UIADD3 UR16, UR7, 0x2, URZ ;  /* 0x0000000207107890 */ /* 0x000fe4000fffe03f */
[----:B------:R-:W-:Y:S01]  /*3320*/  UIADD3 UR18, UR8, 0x2, URZ ;  /* 0x0000000208127890 */ /* 0x000fe2000fffe03f */
[----:B------:R-:W-:Y:S01]  /*3330*/  UMOV UR17, 0x40000040 ;  /* 0x4000004000117882 */ /* 0x000fe20000000000 */
[----:B------:R-:W-:Y:S01]  /*3340*/  UMOV UR19, 0x40000040 ;  /* 0x4000004000137882 */ /* 0x000fe20000000000 */
[----:B------:R-:W-:-:S06]  /*3350*/  UISETP.NE.AND UP0, UPT, UR6, UR27, UPT ;  /* 0x0000001b0600728c */ /* 0x000fcc000bf05270 */
        /* <DEDUP_REMOVED lines=18> */
[----:B------:R-:W-:Y:S01]  /*3480*/  UMOV UR17, 0x40000040 ;  /* 0x4000004000117882 */ /* 0x000fe20000000000 */
[----:B------:R-:W-:-:S06]  /*3490*/  USEL UR7, URZ, 0x1, UP0 ;  /* 0x000000013f077887 */ /* 0x000fcc0008000000 */
[----:B------:R-:W-:-:S03]  /*34a0*/  ISETP.NE.AND P0, PT, RZ, UR7, PT ;  /* 0x00000007ff007c0c */ /* 0x000fc6000bf05270 */
[----:B------:R-:W-:Y:S03]  /*34b0*/  QGMMA.64x128x32.F32.E5M2.E5M2 R24, gdesc[UR16], R24, gsb0 ;  /* 0x01e00000101879f3 */ /* 0x000fe60008003818 */
[----:B------:R-:W-:-:S07]  /*34c0*/  WARPGROUP.DEPBAR.LE gsb0, 0x1 ;  /* 0x00008000000079c5 */ /* 0x000fce0000010100 */
[----:B------:R-:W-:Y:S05]  /*34d0*/  @!P0 BRA `(.L_x_28) ;  /* 0x0000000c00708947 */ /* 0x000fea0003800000 */
[----:B------:R-:W-:Y:S02]  /*34e0*/  WARPGROUP.DEPBAR.LE gsb0, 0x0 ;  /* 0x00008000000079c5 */ /* 0x000fe40000010000 */
[----:B-----5:R-:W-:-:S01]  /*34f0*/  FADD R227, R89, R227 ;  /* 0x000000e359e37221 */ /* 0x020fc20000000000 */
[----:B------:R-:W-:Y:S01]  /*3500*/  FADD R226, R90, R226 ;  /* 0x000000e25ae27221 */ /* 0x000fe20000000000 */
[----:B------:R-:W-:-:S01]  /*3510*/  FADD R225, R91, R225 ;  /* 0x000000e15be17221 */ /* 0x000fc20000000000 */
[----:B------:R-:W-:Y:S01]  /*3520*/  FADD R224, R92, R224 ;  /* 0x000000e05ce07221 */ /* 0x000fe20000000000 */
[----:B------:R-:W-:-:S01]  /*3530*/  FADD R223, R93, R223 ;  /* 0x000000df5ddf7221 */ /* 0x000fc20000000000 */
[----:B------:R2:W-:Y:S01]  /*3540*/  STL [R1+0x88], R227 ;  /* 0x000088e301007387 */ /* 0x0005e20000100800 */
[----:B------:R-:W-:-:S01]  /*3550*/  FADD R222, R94, R222 ;  /* 0x000000de5ede7221 */ /* 0x000fc20000000000 */
[----:B------:R-:W-:Y:S01]  /*3560*/  FADD R221, R95, R221 ;  /* 0x000000dd5fdd7221 */ /* 0x000fe20000000000 */
[----:B------:R-:W-:-:S01]  /*3570*/  FADD R220, R96, R220 ;  /* 0x000000dc60dc7221 */ /* 0x000fc20000000000 */
[----:B------:R-:W-:Y:S01]  /*3580*/  FADD R219, R97, R219 ;  /* 0x000000db61db7221 */ /* 0x000fe20000000000 */
[----:B------:R-:W-:-:S01]  /*3590*/  FADD R218, R98, R218 ;  /* 0x000000da62da7221 */ /* 0x000fc20000000000 */
[----:B------:R-:W-:Y:S01]  /*35a0*/  FADD R217, R99, R217 ;  /* 0x000000d963d97221 */ /* 0x000fe20000000000 */
[----:B------:R-:W-:-:S01]  /*35b0*/  FADD R216, R100, R216 ;  /* 0x000000d864d87221 */ /* 0x000fc20000000000 */
[----:B------:R-:W-:Y:S01]  /*35c0*/  FADD R215, R101, R215 ;  /* 0x000000d765d77221 */ /* 0x000fe20000000000 */
[----:B------:R-:W-:-:S01]  /*35d0*/  FADD R214, R102, R214 ;  /* 0x000000d666d67221 */ /* 0x000fc20000000000 */
[----:B--2---:R-:W2:Y:S01]  /*35e0*/  LDL.LU R227, [R1+0x28] ;  /* 0x0000280001e37983 */ /* 0x004ea20000300800 */
[----:B------:R-:W-:-:S01]  /*35f0*/  FADD R213, R103, R213 ;  /* 0x000000d567d57221 */ /* 0x000fc20000000000 */
[----:B------:R-:W-:Y:S01]  /*3600*/  FADD R212, R104, R212 ;  /* 0x000000d468d47221 */ /* 0x000fe20000000000 */
[----:B------:R-:W-:-:S01]  /*3610*/  FADD R211, R105, R211 ;  /* 0x000000d369d37221 */ /* 0x000fc20000000000 */
[----:B------:R3:W-:Y:S01]  /*3620*/  STL [R1+0x8c], R226 ;  /* 0x00008ce201007387 */ /* 0x0007e20000100800 */
[----:B------:R-:W-:-:S03]  /*3630*/  FADD R228, R88, R228 ;  /* 0x000000e458e47221 */ /* 0x000fc60000000000 */
[----:B---3--:R-:W3:Y:S04]  /*3640*/  LDL.LU R226, [R1+0x24] ;  /* 0x0000240001e27983 */ /* 0x008ee80000300800 */
[----:B------:R4:W-:Y:S04]  /*3650*/  STL [R1+0x90], R225 ;  /* 0x000090e101007387 */ /* 0x0009e80000100800 */
[----:B----4-:R-:W4:Y:S04]  /*3660*/  LDL.LU R225, [R1+0x20] ;  /* 0x0000200001e17983 */ /* 0x010f280000300800 */
[----:B------:R0:W-:Y:S04]  /*3670*/  STL [R1+0x94], R224 ;  /* 0x000094e001007387 */ /* 0x0001e80000100800 */
[----:B0-----:R-:W4:Y:S04]  /*3680*/  LDL.LU R224, [R1+0x1c] ;  /* 0x00001c0001e07983 */ /* 0x001f280000300800 */
        /* <DEDUP_REMOVED lines=13> */
[----:B0-----:R-:W4:Y:S04]  /*3760*/  LDL.LU R217, [R1] ;  /* 0x0000000001d97983 */ /* 0x001f280000300800 */
[----:B------:R-:W-:Y:S04]  /*3770*/  STL [R1+0xb4], R216 ;  /* 0x0000b4d801007387 */ /* 0x000fe80000100800 */
[----:B------:R-:W-:Y:S04]  /*3780*/  STL [R1+0xb8], R215 ;  /* 0x0000b8d701007387 */ /* 0x000fe80000100800 */
[----:B------:R-:W-:Y:S04]  /*3790*/  STL [R1+0xbc], R214 ;  /* 0x0000bcd601007387 */ /* 0x000fe80000100800 */
[----:B------:R-:W-:Y:S04]  /*37a0*/  STL [R1+0xc0], R213 ;  /* 0x0000c0d501007387 */ /* 0x000fe80000100800 */
[----:B------:R-:W-:Y:S04]  /*37b0*/  STL [R1+0xc4], R212 ;  /* 0x0000c4d401007387 */ /* 0x000fe80000100800 */
[----:B------:R0:W-:Y:S01]  /*37c0*/  STL [R1+0xc8], R211 ;  /* 0x0000c8d301007387 */ /* 0x0001e20000100800 */
[----:B--2---:R-:W-:-:S01]  /*37d0*/  FADD R227, R70, R227 ;  /* 0x000000e346e37221 */ /* 0x004fc20000000000 */
[----:B---3--:R-:W-:Y:S01]  /*37e0*/  FADD R226, R69, R226 ;  /* 0x000000e245e27221 */ /* 0x008fe20000000000 */
[----:B----4-:R-:W-:-:S01]  /*37f0*/  FADD R225, R68, R225 ;  /* 0x000000e144e17221 */ /* 0x010fc20000000000 */
[----:B------:R-:W-:Y:S01]  /*3800*/  FADD R224, R67, R224 ;  /* 0x000000e043e07221 */ /* 0x000fe20000000000 */
[----:B------:R-:W-:-:S01]  /*3810*/  FADD R223, R66, R223 ;  /* 0x000000df42df7221 */ /* 0x000fc20000000000 */
[----:B------:R-:W-:Y:S01]  /*3820*/  FADD R222, R65, R222 ;  /* 0x000000de41de7221 */ /* 0x000fe20000000000 */
[----:B------:R-:W-:-:S01]  /*3830*/  FADD R221, R64, R221 ;  /* 0x000000dd40dd7221 */ /* 0x000fc20000000000 */
[----:B------:R-:W-:Y:S01]  /*3840*/  FADD R220, R63, R220 ;  /* 0x000000dc3fdc7221 */ /* 0x000fe20000000000 */
[----:B------:R-:W-:-:S01]  /*3850*/  FADD R219, R62, R219 ;  /* 0x000000db3edb7221 */ /* 0x000fc20000000000 */
[----:B------:R-:W-:Y:S01]  /*3860*/  FADD R218, R61, R218 ;  /* 0x000000da3dda7221 */ /* 0x000fe20000000000 */
[----:B------:R-:W-:-:S05]  /*3870*/  FADD R217, R60, R217 ;  /* 0x000000d93cd97221 */ /* 0x000fca0000000000 */
[----:B------:R2:W-:Y:S04]  /*3880*/  STL [R1], R217 ;  /* 0x000000d901007387 */ /* 0x0005e80000100800 */
[----:B------:R3:W-:Y:S04]  /*3890*/  STL [R1+0x4], R218 ;  /* 0x000004da01007387 */ /* 0x0007e80000100800 */
[----:B------:R4:W-:Y:S04]  /*38a0*/  STL [R1+0x8], R219 ;  /* 0x000008db01007387 */ /* 0x0009e80000100800 */
[----:B------:R1:W-:Y:S04]  /*38b0*/  STL [R1+0xc], R220 ;  /* 0x00000cdc01007387 */ /* 0x0003e80000100800 */
[----:B------:R1:W-:Y:S04]  /*38c0*/  STL [R1+0x10], R221 ;  /* 0x000010dd01007387 */ /* 0x0003e80000100800 */
[----:B------:R1:W-:Y:S04]  /*38d0*/  STL [R1+0x14], R222 ;  /* 0x000014de01007387 */ /* 0x0003e80000100800 */
[----:B------:R1:W-:Y:S04]  /*38e0*/  STL [R1+0x18], R223 ;  /* 0x000018df01007387 */ /* 0x0003e80000100800 */
[----:B------:R1:W-:Y:S04]  /*38f0*/  STL [R1+0x1c], R224 ;  /* 0x00001ce001007387 */ /* 0x0003e80000100800 */
[----:B0-----:R-:W4:Y:S04]  /*3900*/  LDL.LU R211, [R1+0x2c] ;  /* 0x00002c0001d37983 */ /* 0x001f280000300800 */
[----:B------:R0:W-:Y:S04]  /*3910*/  STL [R1+0x20], R225 ;  /* 0x000020e101007387 */ /* 0x0001e80000100800 */
[----:B------:R-:W4:Y:S04]  /*3920*/  LDL.LU R212, [R1+0x30] ;  /* 0x0000300001d47983 */ /* 0x000f280000300800 */
[----:B------:R0:W-:Y:S04]  /*3930*/  STL [R1+0x24], R226 ;  /* 0x000024e201007387 */ /* 0x0001e80000100800 */
[----:B------:R-:W4:Y:S04]  /*3940*/  LDL.LU R213, [R1+0x34] ;  /* 0x0000340001d57983 */ /* 0x000f280000300800 */
[----:B------:R0:W-:Y:S04]  /*3950*/  STL [R1+0x28], R227 ;  /* 0x000028e301007387 */ /* 0x0001e80000100800 */
[----:B------:R-:W4:Y:S04]  /*3960*/  LDL.LU R214, [R1+0x38] ;  /* 0x0000380001d67983 */ /* 0x000f280000300800 */
[----:B------:R-:W4:Y:S04]  /*3970*/  LDL.LU R215, [R1+0x3c] ;  /* 0x00003c0001d77983 */ /* 0x000f280000300800 */
[----:B------:R-:W4:Y:S04]  /*3980*/  LDL.LU R216, [R1+0x40] ;  /* 0x0000400001d87983 */ /* 0x000f280000300800 */
[----:B--2---:R-:W2:Y:S04]  /*3990*/  LDL.LU R217, [R1+0x44] ;  /* 0x0000440001d97983 */ /* 0x004ea80000300800 */
[----:B---3--:R-:W3:Y:S04]  /*39a0*/  LDL.LU R218, [R1+0x48] ;  /* 0x0000480001da7983 */ /* 0x008ee80000300800 */
[----:B----4-:R-:W4:Y:S04]  /*39b0*/  LDL.LU R219, [R1+0x4c] ;  /* 0x00004c0001db7983 */ /* 0x010f280000300800 */
[----:B-1----:R-:W4:Y:S04]  /*39c0*/  LDL.LU R220, [R1+0x50] ;  /* 0x0000500001dc7983 */ /* 0x002f280000300800 */
[----:B------:R-:W4:Y:S04]  /*39d0*/  LDL.LU R221, [R1+0x54] ;  /* 0x0000540001dd7983 */ /* 0x000f280000300800 */
[----:B------:R-:W4:Y:S04]  /*39e0*/  LDL.LU R222, [R1+0x58] ;  /* 0x0000580001de7983 */ /* 0x000f280000300800 */
[----:B------:R-:W4:Y:S04]  /*39f0*/  LDL.LU R223, [R1+0x5c] ;  /* 0x00005c0001df7983 */ /* 0x000f280000300800 */
[----:B------:R-:W4:Y:S04]  /*3a00*/  LDL.LU R224, [R1+0x60] ;  /* 0x0000600001e07983 */ /* 0x000f280000300800 */
[----:B0-----:R-:W4:Y:S04]  /*3a10*/  LDL.LU R225, [R1+0x64] ;  /* 0x0000640001e17983 */ /* 0x001f280000300800 */
[----:B------:R-:W4:Y:S04]  /*3a20*/  LDL.LU R226, [R1+0x68] ;  /* 0x0000680001e27983 */ /* 0x000f280000300800 */
[----:B------:R-:W4:Y:S01]  /*3a30*/  LDL.LU R227, [R1+0x6c] ;  /* 0x00006c0001e37983 */ /* 0x000f220000300800 */
[----:B------:R-:W-:-:S05]  /*3a40*/  FADD R211, R71, R211 ;  /* 0x000000d347d37221 */ /* 0x000fca0000000000 */
[----:B------:R0:W-:Y:S01]  /*3a50*/  STL [R1+0x2c], R211 ;  /* 0x00002cd301007387 */ /* 0x0001e20000100800 */
[----:B------:R-:W-:-:S03]  /*3a60*/  FADD R212, R72, R212 ;  /* 0x000000d448d47221 */ /* 0x000fc60000000000 */
[----:B0-----:R0:W5:Y:S01]  /*3a70*/  LDL.LU R211, [R1+0xc8] ;  /* 0x0000c80001d37983 */ /* 0x0011620000300800 */
[----:B------:R-:W-:-:S03]  /*3a80*/  FADD R213, R73, R213 ;  /* 0x000000d549d57221 */ /* 0x000fc60000000000 */
[----:B------:R1:W-:Y:S01]  /*3a90*/  STL [R1+0x30], R212 ;  /* 0x000030d401007387 */ /* 0x0003e20000100800 */
[----:B------:R-:W-:-:S01]  /*3aa0*/  FADD R214, R74, R214 ;  /* 0x000000d64ad67221 */ /* 0x000fc20000000000 */
[----:B------:R-:W-:Y:S02]  /*3ab0*/  FADD R215, R75, R215 ;  /* 0x000000d74bd77221 */ /* 0x000fe40000000000 */
[----:B-1----:R0:W5:Y:S01]  /*3ac0*/  LDL.LU R212, [R1+0xc4] ;  /* 0x0000c40001d47983 */ /* 0x0021620000300800 */
[----:B------:R-:W-:-:S03]  /*3ad0*/  FADD R216, R76, R216 ;  /* 0x000000d84cd87221 */ /* 0x000fc60000000000 */
[----:B------:R1:W-:Y:S01]  /*3ae0*/  STL [R1+0x34], R213 ;  /* 0x000034d501007387 */ /* 0x0003e20000100800 */
[----:B--2---:R-:W-:-:S03]  /*3af0*/  FADD R217, R77, R217 ;  /* 0x000000d94dd97221 */ /* 0x004fc60000000000 */
[----:B-1----:R0:W5:Y:S01]  /*3b00*/  LDL.LU R213, [R1+0xc0] ;  /* 0x0000c00001d57983 */ /* 0x0021620000300800 */
[----:B---3--:R-:W-:-:S03]  /*3b10*/  FADD R218, R78, R218 ;  /* 0x000000da4eda7221 */ /* 0x008fc60000000000 */
[----:B------:R1:W-:Y:S01]  /*3b20*/  STL [R1+0x38], R214 ;  /* 0x000038d601007387 */ /* 0x0003e20000100800 */
[----:B----4-:R-:W-:-:S01]  /*3b30*/  FADD R219, R79, R219 ;  /* 0x000000db4fdb7221 */ /* 0x010fc20000000000 */
[----:B------:R-:W-:Y:S02]  /*3b40*/  FADD R220, R80, R220 ;  /* 0x000000dc50dc7221 */ /* 0x000fe40000000000 */
[----:B-1----:R0:W5:Y:S04]  /*3b50*/  LDL.LU R214, [R1+0xbc] ;  /* 0x0000bc0001d67983 */ /* 0x0021680000300800 */
[----:B------:R1:W-:Y:S01]  /*3b60*/  STL [R1+0x3c], R215 ;  /* 0x00003cd701007387 */ /* 0x0003e20000100800 */
[----:B------:R-:W-:-:S01]  /*3b70*/  FADD R221, R81, R221 ;  /* 0x000000dd51dd7221 */ /* 0x000fc20000000000 */
[----:B------:R-:W-:-:S02]  /*3b80*/  FADD R222, R82, R222 ;  /* 0x000000de52de7221 */ /* 0x000fc40000000000 */
[----:B-1----:R0:W5:Y:S04]  /*3b90*/  LDL.LU R215, [R1+0xb8] ;  /* 0x0000b80001d77983 */ /* 0x0021680000300800 */
[----:B------:R1:W-:Y:S01]  /*3ba0*/  STL [R1+0x40], R216 ;  /* 0x000040d801007387 */ /* 0x0003e20000100800 */
[----:B------:R-:W-:-:S03]  /*3bb0*/  FADD R223, R83, R223 ;  /* 0x000000df53df7221 */ /* 0x000fc60000000000 */
        /* <DEDUP_REMOVED lines=13> */
[----:B------:R1:W-:Y:S04]  /*3c90*/  STL [R1+0x54], R221 ;  /* 0x000054dd01007387 */ /* 0x0003e80000100800 */
        /* <DEDUP_REMOVED lines=12> */
[----:B-1----:R0:W5:Y:S01]  /*3d60*/  LDL.LU R227, [R1+0x88] ;  /* 0x0000880001e37983 */ /* 0x0021620000300800 */
        /* <DEDUP_REMOVED lines=82> */
[----:B0-----:R-:W-:-:S06]  /*4290*/  UMOV UR6, URZ ;  /* 0x0000003f00067c82 */ /* 0x001fcc0008000000 */
.L_x_28:
[----:B------:R-:W-:Y:S05]  /*42a0*/  @!P1 BRA `(.L_x_29) ;  /* 0x0000000000049947 */ /* 0x000fea0003800000 */
[----:B------:R-:W-:Y:S01]  /*42b0*/  BPT.TRAP 0x1 ;  /* 0x000000040000795c */ /* 0x000fe20000300000 */
.L_x_29:
[----:B------:R2:W-:Y:S04]  /*42c0*/  STL [R1+0x8c], R2 ;  /* 0x00008c0201007387 */ /* 0x0005e80000100800 */
[----:B--2---:R-:W2:Y:S04]  /*42d0*/  LDL R2, [R1+0x70] ;  /* 0x0000700001027983 */ /* 0x004ea80000100800 */
[----:B-----5:R3:W-:Y:S04]  /*42e0*/  STL [R1+0x88], R0 ;  /* 0x0000880001007387 */ /* 0x0207e80000100800 */
[----:B---3--:R-:W3:Y:S01]  /*42f0*/  LDL R0, [R1+0x74] ;  /* 0x0000740001007983 */ /* 0x008ee20000100800 */
[----:B-1----:R-:W-:Y:S01]  /*4300*/  IMAD.U32 R229, RZ, RZ, UR25 ;  /* 0x00000019ffe57e24 */ /* 0x002fe2000f8e00ff */
[----:B--2---:R-:W-:-:S02]  /*4310*/  ISETP.NE.AND P0, PT, R2, RZ, PT ;  /* 0x000000ff0200720c */ /* 0x004fc40003f05270 */
[----:B------:R1:W5:Y:S11]  /*4320*/  LDL.LU R2, [R1+0x8c] ;  /* 0x00008c0001027983 */ /* 0x0003760000300800 */
[----:B------:R-:W-:-:S05]  /*4330*/  @P0 LEA R229, R229, UR11, 0x3 ;  /* 0x0000000be5e50c11 */ /* 0x000fca000f8e18ff */
[----:B------:R-:W-:-:S05]  /*4340*/  @P0 VIADD R229, R229, 0x20 ;  /* 0x00000020e5e50836 */ /* 0x000fca0000000000 */
[----:B---3--:R-:W-:Y:S02]  /*4350*/  @P0 PRMT R229, R0, 0x654, R229 ;  /* 0x0000065400e50816 */ /* 0x008fe400000000e5 */
[----:B------:R1:W5:Y:S01]  /*4360*/  LDL.LU R0, [R1+0x88] ;  /* 0x0000880001007983 */ /* 0x0003620000300800 */
[----:B------:R-:W-:Y:S01]  /*4370*/  UISETP.GT.U32.AND UP0, UPT, UR13, 0x1, UPT ;  /* 0x000000010d00788c */ /* 0x000fe2000bf04070 */
[----:B------:R1:W-:Y:S05]  /*4380*/  @P0 SYNCS.ARRIVE.TRANS64.RED.A1T0 RZ, [R229+URZ], RZ ;  /* 0x000000ffe5ff09a7 */ /* 0x0003ea000810043f */
[----:B------:R-:W-:-:S13]  /*4390*/  PLOP3.LUT P0, PT, PT, PT, UP0, 0x80, 0x0 ;  /* 0x000000000000781c */ /* 0x000fda0003f0f008 */
[----:B-1----:R-:W-:Y:S05]  /*43a0*/  @P0 BRA `(.L_x_30) ;  /* 0x0000000000040947 */ /* 0x002fea0003800000 */
[----:B------:R-:W-:Y:S01]  /*43b0*/  BPT.TRAP 0x1 ;  /* 0x000000040000795c */ /* 0x000fe20000300000 */
.L_x_30:
[----:B------:R-:W-:Y:S02]  /*43c0*/  UISETP.GT.AND UP2, UPT, UR26, 0x1, UPT ;  /* 0x000000011a00788c */ /* 0x000fe4000bf44270 */
[----:B------:R-:W-:Y:S02]  /*43d0*/  UIADD3 UR23, UR23, 0x1, URZ ;  /* 0x0000000117177890 */ /* 0x000fe4000fffe03f */
[----:B------:R-:W-:Y:S02]  /*43e0*/  UIADD3 UR25, UR25, 0x1, URZ ;  /* 0x0000000119197890 */ /* 0x000fe4000fffe03f */
[----:B------:R-:W-:Y:S01]  /*43f0*/  PLOP3.LUT P0, PT, PT, PT, UP2, 0x80, 0x0 ;  /* 0x000000000000781c */ /* 0x000fe20003f0f028 */
[----:B------:R-:W-:Y:S02]  /*4400*/  UISETP.NE.AND UP0, UPT, UR23, 0x4, UPT ;  /* 0x000000041700788c */ /* 0x000fe4000bf05270 */
[----:B------:R-:W-:Y:S02]  /*4410*/  UIADD3 UR16, UR26, -0x1, URZ ;  /* 0xffffffff1a107890 */ /* 0x000fe4000fffe03f */
[----:B------:R-:W-:-:S02]  /*4420*/  USEL UR8, URZ, 0x1, UP0 ;  /* 0x000000013f087887 */ /* 0x000fc40008000000 */
[----:B------:R-:W-:Y:S02]  /*4430*/  UISETP.NE.AND UP1, UPT, UR25, 0x4, UPT ;  /* 0x000000041900788c */ /* 0x000fe4000bf25270 */
[----:B------:R-:W-:Y:S02]  /*4440*/  ULOP3.LUT UR24, UR24, UR8, URZ, 0x3c, !UPT ;  /* 0x0000000818187292 */ /* 0x000fe4000f8e3c3f */
[----:B------:R-:W-:Y:S02]  /*4450*/  USEL UR23, UR23, URZ, UP0 ;  /* 0x0000003f17177287 */ /* 0x000fe40008000000 */
[----:B------:R-:W-:Y:S01]  /*4460*/  USEL UR25, UR25, URZ, UP1 ;  /* 0x0000003f19197287 */ /* 0x000fe20008800000 */
[----:B------:R-:W-:Y:S01]  /*4470*/  UMOV UR8, 0x1 ;  /* 0x0000000100087882 */ /* 0x000fe20000000000 */
[----:B------:R-:W-:Y:S01]  /*4480*/  UMOV UR26, UR16 ;  /* 0x00000010001a7c82 */ /* 0x000fe20008000000 */
[----:B------:R-:W-:Y:S09]  /*4490*/  @P0 BRA `(.L_x_31) ;  /* 0xffffffec000c0947 */ /* 0x000ff2000383ffff */
.L_x_23:
[----:B------:R-:W-:-:S04]  /*44a0*/  UISETP.NE.AND UP0, UPT, UR6, URZ, UPT ;  /* 0x0000003f0600728c */ /* 0x000fc8000bf05270 */
[----:B------:R-:W-:-:S06]  /*44b0*/  USEL UR6, URZ, 0x1, !UP0 ;  /* 0x000000013f067887 */ /* 0x000fcc000c000000 */
[----:B------:R-:W-:-:S13]  /*44c0*/  ISETP.NE.AND P0, PT, RZ, UR6, PT ;  /* 0x00000006ff007c0c */ /* 0x000fda000bf05270 */
[----:B------:R-:W-:Y:S05]  /*44d0*/  @!P0 BRA `(.L_x_32) ;  /* 0x0000000c00c48947 */ /* 0x000fea0003800000 */
[----:B------:R-:W-:Y:S02]  /*44e0*/  WARPGROUP.DEPBAR.LE gsb0, 0x0 ;  /* 0x00008000000079c5 */ /* 0x000fe40000010000 */
[----:B-----5:R-:W-:Y:S01]  /*44f0*/  FADD R227, R89, R227 ;  /* 0x000000e359e37221 */ /* 0x020fe20000000000 */
[----:B------:R-:W-:-:S04]  /*4500*/  FADD R228, R88, R228 ;  /* 0x000000e458e47221 */ /* 0x000fc80000000000 */
[----:B------:R1:W-:Y:S04]  /*4510*/  STL [R1+0x88], R227 ;  /* 0x000088e301007387 */ /* 0x0003e80000100800 */
[----:B-1----:R-:W2:Y:S04]  /*4520*/  LDL.LU R227, [R1+0x6c] ;  /* 0x00006c0001e37983 */ /* 0x002ea80000300800 */
[----:B--2---:R1:W-:Y:S04]  /*4530*/  STL [R1+0x8c], R227 ;  /* 0x00008ce301007387 */ /* 0x0043e80000100800 */
        /* <DEDUP_REMOVED lines=52> */
[----:B-1----:R-:W2:Y:S01]  /*4880*/  LDL.LU R227, [R1] ;  /* 0x0000000001e37983 */ /* 0x002ea20000300800 */
[----:B------:R-:W-:Y:S01]  /*4890*/  FADD R226, R90, R226 ;  /* 0x000000e25ae27221 */ /* 0x000fe20000000000 */
        /* <DEDUP_REMOVED lines=97> */
[----:B--2---:R-:W-:-:S05]  /*4eb0*/  FADD R227, R60, R227 ;  /* 0x000000e33ce37221 */ /* 0x004fca0000000000 */
[----:B------:R1:W-:Y:S04]  /*4ec0*/  STL [R1], R227 ;  /* 0x000000e301007387 */ /* 0x0003e80000100800 */
[----:B-1----:R-:W2:Y:S02]  /*4ed0*/  LDL.LU R227, [R1+0xf4] ;  /* 0x0000f40001e37983 */ /* 0x002ea40000300800 */
[----:B--2---:R-:W-:-:S05]  /*4ee0*/  FADD R227, R61, R227 ;  /* 0x000000e33de37221 */ /* 0x004fca0000000000 */
[----:B------:R1:W-:Y:S04]  /*4ef0*/  STL [R1+0x4], R227 ;  /* 0x000004e301007387 */ /* 0x0003e80000100800 */
        /* <DEDUP_REMOVED lines=78> */
[----:B-1----:R1:W5:Y:S02]  /*53e0*/  LDL.LU R227, [R1+0x88] ;  /* 0x0000880001e37983 */ /* 0x0023640000300800 */
.L_x_32:
[----:B------:R-:W-:Y:S02]  /*53f0*/  WARPGROUP.DEPBAR.LE gsb0, 0x0 ;  /* 0x00008000000079c5 */ /* 0x000fe40000010000 */
[----:B------:R-:W2:Y:S02]  /*5400*/  LDC R24, c[0x0][0x28c] ;  /* 0x0000a300ff187b82 */ /* 0x000ea40000000800 */
[----:B--2---:R-:W-:-:S13]  /*5410*/  ISETP.GE.AND P0, PT, R24, 0x1, PT ;  /* 0x000000011800780c */ /* 0x004fda0003f06270 */
[----:B------:R-:W-:Y:S05]  /*5420*/  @!P0 BRA `(.L_x_33) ;  /* 0x0000000000688947 */ /* 0x000fea0003800000 */
[----:B------:R-:W-:-:S06]  /*5430*/  UISETP.NE.AND UP0, UPT, UR22, 0x3, UPT ;  /* 0x000000031600788c */ /* 0x000fcc000bf05270 */
[----:B------:R-:W-:-:S13]  /*5440*/  PLOP3.LUT P0, PT, PT, PT, UP0, 0x80, 0x0 ;  /* 0x000000000000781c */ /* 0x000fda0003f0f008 */
[----:B------:R-:W-:Y:S05]  /*5450*/  @!P0 BRA `(.L_x_34) ;  /* 0x0000000000048947 */ /* 0x000fea0003800000 */
[----:B------:R-:W-:Y:S01]  /*5460*/  BPT.TRAP 0x1 ;  /* 0x000000040000795c */ /* 0x000fe20000300000 */
.L_x_34:
[----:B-----5:R2:W-:Y:S04]  /*5470*/  STL [R1+0x8c], R2 ;  /* 0x00008c0201007387 */ /* 0x0205e80000100800 */
[----:B--2---:R-:W2:Y:S04]  /*5480*/  LDL R2, [R1+0x70] ;  /* 0x0000700001027983 */ /* 0x004ea80000100800 */
[----:B------:R3:W-:Y:S04]  /*5490*/  STL [R1+0x88], R0 ;  /* 0x0000880001007387 */ /* 0x0007e80000100800 */
[----:B---3--:R-:W3:Y:S01]  /*54a0*/  LDL R0, [R1+0x74] ;  /* 0x0000740001007983 */ /* 0x008ee20000100800 */
[----:B------:R-:W-:Y:S01]  /*54b0*/  UISETP.LT.AND UP1, UPT, UR9, 0x1, UPT ;  /* 0x000000010900788c */ /* 0x000fe2000bf21270 */
[----:B------:R-:W-:Y:S01]  /*54c0*/  IMAD.U32 R25, RZ, RZ, UR11 ;  /* 0x0000000bff197e24 */ /* 0x000fe2000f8e00ff */
[----:B--2---:R-:W-:-:S02]  /*54d0*/  ISETP.NE.AND P0, PT, R2, RZ, PT ;  /* 0x000000ff0200720c */ /* 0x004fc40003f05270 */
[----:B------:R2:W5:Y:S11]  /*54e0*/  LDL.LU R2, [R1+0x8c] ;  /* 0x00008c0001027983 */ /* 0x0005760000300800 */
[----:B------:R-:W-:-:S05]  /*54f0*/  VOTEU.ANY UP0, P0 ;  /* 0x00000000003f7886 */ /* 0x000fca0000000100 */
[----:B------:R-:W-:-:S04]  /*5500*/  @UP0 USEL UR6, UR9, 0x1, UP1 ;  /* 0x0000000109060887 */ /* 0x000fc80008800000 */
[----:B------:R-:W-:-:S06]  /*5510*/  @UP0 UIADD3 UR6, UR5, UR9, -UR6 ;  /* 0x0000000905060290 */ /* 0x000fcc000fffe806 */
[----:B------:R-:W-:-:S04]  /*5520*/  IMAD.U32 R24, RZ, RZ, UR6 ;  /* 0x00000006ff187e24 */ /* 0x000fc8000f8e00ff */
[----:B------:R-:W-:-:S05]  /*5530*/  @P0 IMAD.SHL.U32 R24, R24, 0x8, RZ ;  /* 0x0000000818180824 */ /* 0x000fca00078e00ff */
[----:B------:R-:W-:-:S04]  /*5540*/  @P0 LOP3.LUT R24, R24, 0x18, RZ, 0xc0, !PT ;  /* 0x0000001818180812 */ /* 0x000fc800078ec0ff */
[----:B------:R-:W-:-:S04]  /*5550*/  @P0 IADD3 R24, R25, 0x20, R24 ;  /* 0x0000002019180810 */ /* 0x000fc80007ffe018 */
[----:B---3--:R-:W-:Y:S02]  /*5560*/  @P0 PRMT R24, R0, 0x654, R24 ;  /* 0x0000065400180816 */ /* 0x008fe40000000018 */
[----:B------:R2:W5:Y:S01]  /*5570*/  LDL.LU R0, [R1+0x88] ;  /* 0x0000880001007983 */ /* 0x0005620000300800 */
[----:B------:R-:W-:Y:S01]  /*5580*/  UISETP.GT.U32.AND UP0, UPT, UR13, 0x1, UPT ;  /* 0x000000010d00788c */ /* 0x000fe2000bf04070 */
[----:B------:R2:W-:Y:S05]  /*5590*/  @P0 SYNCS.ARRIVE.TRANS64.RED.A1T0 RZ, [R24+URZ], RZ ;  /* 0x000000ff18ff09a7 */ /* 0x0005ea000810043f */
[----:B------:R-:W-:-:S13]  /*55a0*/  PLOP3.LUT P0, PT, PT, PT, UP0, 0x80, 0x0 ;  /* 0x000000000000781c */ /* 0x000fda0003f0f008 */
[----:B--2---:R-:W-:Y:S05]  /*55b0*/  @P0 BRA `(.L_x_33) ;  /* 0x0000000000040947 */ /* 0x004fea0003800000 */
[----:B------:R-:W-:Y:S01]  /*55c0*/  BPT.TRAP 0x1 ;  /* 0x000000040000795c */ /* 0x000fe20000300000 */
.L_x_33:
[----:B------:R2:W-:Y:S01]  /*55d0*/  STL [R1+0x90], R3 ;  /* 0x0000900301007387 */ /* 0x0005e20000100800 */
[----:B------:R-:W3:Y:S01]  /*55e0*/  LDC R28, c[0x0][0x288] ;  /* 0x0000a200ff1c7b82 */ /* 0x000ee20000000800 */
[----:B------:R-:W-:Y:S02]  /*55f0*/  ULDC UR6, c[0x0][0x284] ;  /* 0x0000a10000067ab9 */ /* 0x000fe40000000800 */
[----:B--2---:R-:W2:Y:S04]  /*5600*/  LDL.LU R3, [R1+0x80] ;  /* 0x0000800001037983 */ /* 0x004ea80000300800 */
[----:B-----5:R4:W-:Y:S04]  /*5610*/  STL [R1+0x8c], R2 ;  /* 0x00008c0201007387 */ /* 0x0209e80000100800 */
[----:B----4-:R-:W4:Y:S04]  /*5620*/  LDL.LU R2, [R1+0x84] ;  /* 0x0000840001027983 */ /* 0x010f280000300800 */
[----:B------:R0:W-:Y:S02]  /*5630*/  STL [R1+0x88], R0 ;  /* 0x0000880001007387 */ /* 0x0001e40000100800 */
[----:B0-----:R-:W0:Y:S02]  /*5640*/  S2R R0, SR_TID.X ;  /* 0x0000000000007919 */ /* 0x001e240000002100 */
[----:B0-----:R-:W-:-:S02]  /*5650*/  SHF.R.U32.HI R24, RZ, 0x2, R0 ;  /* 0x00000002ff187819 */ /* 0x001fc40000011600 */
[----:B------:R-:W-:Y:S02]  /*5660*/  LOP3.LUT R26, R0, 0x60, RZ, 0xc0, !PT ;  /* 0x00000060001a7812 */ /* 0x000fe400078ec0ff */
[----:B------:R-:W-:Y:S02]  /*5670*/  SHF.R.U32.HI R27, RZ, 0x7, R0 ;  /* 0x00000007ff1b7819 */ /* 0x000fe40000011600 */
[----:B------:R-:W-:Y:S02]  /*5680*/  LOP3.LUT R25, R24, 0x7, RZ, 0xc0, !PT ;  /* 0x0000000718197812 */ /* 0x000fe400078ec0ff */
[----:B------:R-:W-:Y:S02]  /*5690*/  SHF.R.U32.HI R26, RZ, 0x1, R26 ;  /* 0x00000001ff1a7819 */ /* 0x000fe4000001161a */
[----:B------:R-:W-:Y:S02]  /*56a0*/  LOP3.LUT R24, R27, 0x1, RZ, 0xc0, !PT ;  /* 0x000000011b187812 */ /* 0x000fe400078ec0ff */
[----:B------:R-:W-:Y:S01]  /*56b0*/  IADD3 R31, RZ, -R26, -R25 ;  /* 0x8000001aff1f7210 */ /* 0x000fe20007ffe819 */
[C---:B------:R-:W-:Y:S01]  /*56c0*/  IMAD.SHL.U32 R32, R0.reuse, 0x2, RZ ;  /* 0x0000000200207824 */ /* 0x040fe200078e00ff */
[----:B------:R-:W-:Y:S01]  /*56d0*/  LOP3.LUT R27, R0, 0x3, RZ, 0xc0, !PT ;  /* 0x00000003001b7812 */ /* 0x000fe200078ec0ff */
[----:B------:R-:W-:-:S02]  /*56e0*/  IMAD.SHL.U32 R30, R24, 0x40, RZ ;  /* 0x00000040181e7824 */ /* 0x000fc400078e00ff */
[----:B------:R-:W-:Y:S02]  /*56f0*/  IMAD R31, R24, -0x40, R31 ;  /* 0xffffffc0181f7824 */ /* 0x000fe400078e021f */
[----:B--2---:R-:W-:Y:S02]  /*5700*/  IMAD.SHL.U32 R29, R3, 0x80, RZ ;  /* 0x00000080031d7824 */ /* 0x004fe400078e00ff */
[----:B------:R0:W5:Y:S01]  /*5710*/  LDL.LU R3, [R1+0x90] ;  /* 0x0000900001037983 */ /* 0x0001620000300800 */
[----:B------:R-:W-:Y:S01]  /*5720*/  LOP3.LUT R43, R30, 0x40, R25, 0xe2, !PT ;  /* 0x000000401e2b7812 */ /* 0x000fe200078ee219 */
[----:B---3--:R-:W-:Y:S01]  /*5730*/  IMAD R42, R27, -0x2, R28 ;  /* 0xfffffffe1b2a7824 */ /* 0x008fe200078e021c */
[----:B------:R-:W-:Y:S01]  /*5740*/  ISETP.GE.AND P0, PT, R29, R28, PT ;  /* 0x0000001c1d00720c */ /* 0x000fe20003f06270 */
[C---:B----4-:R-:W-:Y:S02]  /*5750*/  IMAD.SHL.U32 R24, R2.reuse, 0x100, RZ ;  /* 0x0000010002187824 */ /* 0x050fe400078e00ff */
[----:B------:R-:W-:-:S02]  /*5760*/  IMAD.WIDE R38, R2, 0x100, RZ ;  /* 0x0000010002267825 */ /* 0x000fc400078e02ff */
[----:B------:R0:W5:Y:S04]  /*5770*/  LDL.LU R2, [R1+0x8c] ;  /* 0x00008c0001027983 */ /* 0x0001680000300800 */
[----:B------:R0:W5:Y:S01]  /*5780*/  LDL.LU R0, [R1+0x88] ;  /* 0x0000880001007983 */ /* 0x0001620000300800 */
[----:B------:R-:W-:Y:S01]  /*5790*/  ISETP.GE.OR P0, PT, R24, UR6, P0 ;  /* 0x0000000618007c0c */ /* 0x000fe20008706670 */
[----:B------:R-:W-:Y:S01]  /*57a0*/  IMAD.IADD R42, R42, 0x1, -R29 ;  /* 0x000000012a2a7824 */ /* 0x000fe200078e0a1d */
[----:B------:R-:W-:Y:S01]  /*57b0*/  IADD3 R41, -R24, UR6, R31 ;  /* 0x0000000618297c10 */ /* 0x000fe2000fffe11f */
[----:B------:R-:W-:Y:S01]  /*57c0*/  IMAD.MOV.U32 R40, RZ, RZ, -0x1 ;  /* 0xffffffffff287424 */ /* 0x000fe200078e00ff */
[----:B------:R-:W-:Y:S02]  /*57d0*/  LOP3.LUT R43, R38, R43, R26, 0xfe, !PT ;  /* 0x0000002b262b7212 */ /* 0x000fe400078efe1a */
[----:B------:R-:W-:-:S07]  /*57e0*/  LOP3.LUT R32, R29, 0x6, R32, 0xf8, !PT ;  /* 0x000000061d207812 */ /* 0x000fce00078ef820 */
[----:B0-----:R-:W-:Y:S05]  /*57f0*/  @P0 BRA `(.L_x_35) ;  /* 0x00000090000c0947 */ /* 0x001fea0003800000 */
[----:B------:R-:W0:Y:S01]  /*5800*/  LDC.64 R28, c[0x0][0x5c8] ;  /* 0x00017200ff1c7b82 */ /* 0x000e220000000a00 */
[----:B------:R-:W-:Y:S01]  /*5810*/  USHF.R.S32.HI UR7, URZ, 0x1f, UR12 ;  /* 0x0000001f3f077899 */ /* 0x000fe2000801140c */
[--C-:B------:R-:W-:Y:S01]  /*5820*/  SHF.R.S32.HI R33, RZ, 0x1f, R32.reuse ;  /* 0x0000001fff217819 */ /* 0x100fe20000011420 */
[----:B------:R-:W-:Y:S01]  /*5830*/  ULDC.64 UR10, c[0x0][0x5d0] ;  /* 0x00017400000a7ab9 */ /* 0x000fe20000000a00 */
[----:B------:R-:W-:Y:S01]  /*5840*/  BSSY B0, `(.L_x_35) ;  /* 0x00008fe000007945 */ /* 0x000fe20003800000 */
[----:B------:R-:W-:Y:S02]  /*5850*/  UIMAD UR6, UR7, UR10, URZ ;  /* 0x0000000a070672a4 */ /* 0x000fe4000f8e023f */
[----:B------:R-:W-:Y:S02]  /*5860*/  IMAD.U32 R27, RZ, RZ, UR10 ;  /* 0x0000000aff1b7e24 */ /* 0x000fe4000f8e00ff */
[----:B------:R-:W-:Y:S02]  /*5870*/  UIMAD UR6, UR12, UR11, UR6 ;  /* 0x0000000b0c0672a4 */ /* 0x000fe4000f8e0206 */
[----:B------:R-:W-:Y:S01]  /*5880*/  IMAD.WIDE.U32 R26, R27, UR12, R32 ;  /* 0x0000000c1b1a7c25 */ /* 0x000fe2000f8e0020 */
[----:B------:R-:W-:-:S03]  /*5890*/  ULDC.64 UR10, c[0x0][0x5c0] ;  /* 0x00017000000a7ab9 */ /* 0x000fc60000000a00 */
[----:B------:R-:W-:Y:S02]  /*58a0*/  VIADD R27, R27, UR6 ;  /* 0x000000061b1b7c36 */ /* 0x000fe40008000000 */
[-C--:B0-----:R-:W-:Y:S01]  /*58b0*/  IMAD R24, R39, R28.reuse, RZ ;  /* 0x0000001c27187224 */ /* 0x081fe200078e02ff */
[----:B------:R-:W-:Y:S01]  /*58c0*/  SHF.L.U64.HI R34, R28, 0x3, R29 ;  /* 0x000000031c227819 */ /* 0x000fe2000001021d */
[----:B------:R-:W-:-:S04]  /*58d0*/  IMAD.WIDE.U32 R26, R43, R28, R26 ;  /* 0x0000001c2b1a7225 */ /* 0x000fc800078e001a */
[----:B------:R-:W-:Y:S01]  /*58e0*/  IMAD R25, R43, R29, R24 ;  /* 0x0000001d2b197224 */ /* 0x000fe200078e0218 */
[----:B------:R-:W-:Y:S01]  /*58f0*/  IADD3 R24, P2, R26, UR10, RZ ;  /* 0x0000000a1a187c10 */ /* 0x000fe2000ff5e0ff */
[C---:B------:R-:W-:Y:S01]  /*5900*/  IMAD.SHL.U32 R35, R28.reuse, 0x8, RZ ;  /* 0x000000081c237824 */ /* 0x040fe200078e00ff */
[----:B------:R-:W-:Y:S01]  /*5910*/  LEA R30, P3, R28, R26, 0x7 ;  /* 0x0000001a1c1e7211 */ /* 0x000fe200078638ff */
[----:B------:R-:W-:-:S03]  /*5920*/  IMAD.IADD R27, R27, 0x1, R25 ;  /* 0x000000011b1b7824 */ /* 0x000fc600078e0219 */
[----:B------:R-:W-:Y:S02]  /*5930*/  IADD3 R26, P1, P0, R26, UR10, R35 ;  /* 0x0000000a1a1a7c10 */ /* 0x000fe4000f83e023 */
[----:B------:R-:W-:Y:S02]  /*5940*/  IADD3.X R25, R27, UR11, RZ, P2, !PT ;  /* 0x0000000b1b197c10 */ /* 0x000fe400097fe4ff */
[----:B------:R-:W-:Y:S02]  /*5950*/  FSETP.NEU.AND P2, PT, RZ, UR21, PT ;  /* 0x00000015ff007c0b */ /* 0x000fe4000bf4d000 */
[----:B------:R-:W-:Y:S02]  /*5960*/  LEA.HI.X R31, R28, R27, R29, 0x7, P3 ;  /* 0x0000001b1c1f7211 */ /* 0x000fe400018f3c1d */
[C---:B------:R-:W-:Y:S02]  /*5970*/  IADD3 R28, P3, R30.reuse, UR10, RZ ;  /* 0x0000000a1e1c7c10 */ /* 0x040fe4000ff7e0ff */
[----:B------:R-:W-:-:S02]  /*5980*/  IADD3 R30, P5, P6, R30, UR10, R35 ;  /* 0x0000000a1e1e7c10 */ /* 0x000fc4000febe023 */
[----:B------:R-:W-:Y:S02]  /*5990*/  IADD3.X R29, R31, UR11, RZ, P3, !PT ;  /* 0x0000000b1f1d7c10 */ /* 0x000fe40009ffe4ff */
[--C-:B------:R-:W-:Y:S02]  /*59a0*/  IADD3.X R27, R27, UR11, R34.reuse, P1, P0 ;  /* 0x0000000b1b1b7c10 */ /* 0x100fe40008fe0422 */
[----:B------:R-:W-:Y:S01]  /*59b0*/  IADD3.X R31, R31, UR11, R34, P5, P6 ;  /* 0x0000000b1f1f7c10 */ /* 0x000fe2000afec422 */
[----:B------:R-:W-:Y:S06]  /*59c0*/  @!P2 BRA `(.L_x_36) ;  /* 0x0000006c0014a947 */ /* 0x000fec0003800000 */
[----:B------:R-:W-:Y:S01]  /*59d0*/  ULDC.64 UR10, c[0x0][0x5b8] ;  /* 0x00016e00000a7ab9 */ /* 0x000fe20000000a00 */
[----:B------:R-:W-:Y:S01]  /*59e0*/  ISETP.GE.AND P0, PT, R41, 0x1, PT ;  /* 0x000000012900780c */ /* 0x000fe20003f06270 */
[----:B------:R-:W-:Y:S02]  /*59f0*/  UIMAD UR6, UR7, UR10, URZ ;  /* 0x0000000a070672a4 */ /* 0x000fe4000f8e023f */
[----:B------:R-:W-:Y:S01]  /*5a00*/  IMAD.U32 R35, RZ, RZ, UR10 ;  /* 0x0000000aff237e24 */ /* 0x000fe2000f8e00ff */
[----:B------:R-:W-:Y:S01]  /*5a10*/  BSSY B1, `(.L_x_37) ;  /* 0x0000010000017945 */ /* 0x000fe20003800000 */
[----:B------:R-:W-:Y:S01]  /*5a20*/  ISETP.LT.OR P3, PT, R42, 0x1, !P0 ;  /* 0x000000012a00780c */ /* 0x000fe20004761670 */
[----:B------:R-:W-:Y:S02]  /*5a30*/  UIMAD UR6, UR12, UR11, UR6 ;  /* 0x0000000b0c0672a4 */ /* 0x000fe4000f8e0206 */
[----:B------:R-:W-:Y:S01]  /*5a40*/  IMAD.WIDE.U32 R32, R35, UR12, R32 ;  /* 0x0000000c23207c25 */ /* 0x000fe2000f8e0020 */
[----:B------:R-:W-:-:S03]  /*5a50*/  ULDC.64 UR10, c[0x0][0x5a8] ;  /* 0x00016a00000a7ab9 */ /* 0x000fc60000000a00 */
[----:B------:R-:W-:Y:S02]  /*5a60*/  IMAD.MOV.U32 R36, RZ, RZ, R32 ;  /* 0x000000ffff247224 */ /* 0x000fe400078e0020 */
[----:B------:R-:W-:Y:S01]  /*5a70*/  VIADD R37, R33, UR6 ;  /* 0x0000000621257c36 */ /* 0x000fe20008000000 */
[----:B------:R-:W-:Y:S02]  /*5a80*/  ULDC.64 UR6, c[0x0][0x5b0] ;  /* 0x00016c0000067ab9 */ /* 0x000fe40000000a00 */
[----:B------:R-:W-:Y:S02]  /*5a90*/  IMAD R34, R39, UR6, RZ ;  /* 0x0000000627227c24 */ /* 0x000fe4000f8e02ff */
[----:B------:R-:W-:-:S04]  /*5aa0*/  IMAD.WIDE.U32 R32, R43, UR6, R36 ;  /* 0x000000062b207c25 */ /* 0x000fc8000f8e0024 */
[--C-:B------:R-:W-:Y:S01]  /*5ab0*/  IMAD R35, R43, UR7, R34.reuse ;  /* 0x000000072b237c24 */ /* 0x100fe2000f8e0222 */
[----:B------:R-:W-:Y:S02]  /*5ac0*/  IADD3 R32, P1, R32, UR10, RZ ;  /* 0x0000000a20207c10 */ /* 0x000fe4000ff3e0ff */
[----:B------:R-:W-:Y:S02]  /*5ad0*/  PRMT R34, RZ, 0x7610, R34 ;  /* 0x00007610ff227816 */ /* 0x000fe40000000022 */
[----:B------:R-:W-:Y:S01]  /*5ae0*/  IADD3.X R33, R33, UR11, R35, P1, !PT ;  /* 0x0000000b21217c10 */ /* 0x000fe20008ffe423 */
[----:B------:R-:W-:Y:S08]  /*5af0*/  @P3 BRA `(.L_x_38) ;  /* 0x0000000000043947 */ /* 0x000ff00003800000 */
[----:B------:R0:W5:Y:S02]  /*5b00*/  LDG.E.U8 R34, desc[UR14][R32.64] ;  /* 0x0000000e20227981 */ /* 0x000164000c1e1100 */
.L_x_38:
[----:B------:R-:W-:Y:S05]  /*5b10*/  BSYNC B1 ;  /* 0x0000000000017941 */ /* 0x000fea0003800000 */
.L_x_37:
[----:B-----5:R-:W-:Y:S01]  /*5b20*/  LOP3.LUT R34, R34, 0xff, RZ, 0xc0, !PT ;  /* 0x000000ff22227812 */ /* 0x020fe200078ec0ff */
[----:B------:R-:W-:Y:S01]  /*5b30*/  BSSY B1, `(.L_x_39) ;  /* 0x000000b000017945 */ /* 0x000fe20003800000 */
[----:B------:R-:W-:Y:S02]  /*5b40*/  ISETP.LT.OR P2, PT, R42, 0x2, !P0 ;  /* 0x000000022a00780c */ /* 0x000fe40004741670 */
[----:B------:R-:W-:-:S05]  /*5b50*/  F2FP.F16.E5M2.UNPACK_B R34, R34 ;  /* 0x00000022ff22723e */ /* 0x000fca00020004ff */
[----:B------:R-:W-:-:S05]  /*5b60*/  HADD2.F32 R34, -RZ, R34.H0_H0 ;  /* 0x20000022ff227230 */ /* 0x000fca0000004100 */
[----:B------:R-:W-:Y:S01]  /*5b70*/  FMUL R35, R34, UR21 ;  /* 0x0000001522237c20 */ /* 0x000fe20008400000 */
[----:B------:R-:W-:-:S03]  /*5b80*/  PRMT R34, RZ, 0x7610, R34 ;  /* 0x00007610ff227816 */ /* 0x000fc60000000022 */
[----:B------:R-:W-:-:S05]  /*5b90*/  FFMA R35, R228, UR20, R35 ;  /* 0x00000014e4237c23 */ /* 0x000fca0008000023 */
[----:B------:R-:W-:-:S05]  /*5ba0*/  F2FP.SATFINITE.E5M2.F32.PACK_AB_MERGE_C R35, RZ, R35, RZ ;  /* 0x00000023ff23723e */ /* 0x000fca00048060ff */
[----:B------:R2:W-:Y:S01]  /*5bb0*/  @!P3 STG.E.U8 desc[UR14][R24.64], R35 ;  /* 0x000000231800b986 */ /* 0x0005e2000c10110e */
[----:B------:R-:W-:Y:S05]  /*5bc0*/  @P2 BRA `(.L_x_40) ;  /* 0x0000000000042947 */ /* 0x000fea0003800000 */
[----:B------:R3:W5:Y:S02]  /*5bd0*/  LDG.E.U8 R34, desc[UR14][R32.64+0x1] ;  /* 0x0000010e20227981 */ /* 0x000764000c1e1100 */
.L_x_40:
[----:B------:R-:W-:Y:S05]  /*5be0*/  BSYNC B1 ;  /* 0x0000000000017941 */ /* 0x000fea0003800000 */
.L_x_39:
[----:B-----5:R-:W-:Y:S01]  /*5bf0*/  LOP3.LUT R34, R34, 0xff, RZ, 0xc0, !PT ;  /* 0x000000ff22227812 */ /* 0x020fe200078ec0ff */
[----:B------:R-:W-:Y:S01]  /*5c00*/  BSSY B1, `(.L_x_41) ;  /* 0x0000013000017945 */ /* 0x000fe20003800000 */
[----:B------:R-:W-:Y:S02]  /*5c10*/  IADD3 R45, P1, R43, 0x8, RZ ;  /* 0x000000082b2d7810 */ /* 0x000fe40007f3e0ff */
[----:B------:R-:W-:-:S03]  /*5c20*/  F2FP.F16.E5M2.UNPACK_B R34, R34 ;  /* 0x00000022ff22723e */ /* 0x000fc600020004ff */
[----:B--2---:R-:W-:Y:S01]  /*5c30*/  IMAD.X R35, RZ, RZ, R39, P1 ;  /* 0x000000ffff237224 */ /* 0x004fe200008e0627 */
[----:B------:R-:W-:Y:S01]  /*5c40*/  ISETP.GE.AND P1, PT, R41, 0x9, PT ;  /* 0x000000092900780c */ /* 0x000fe20003f26270 */
[----:B------:R-:W-:Y:S02]  /*5c50*/  HADD2.F32 R34, -RZ, R34.H0_H0 ;  /* 0x20000022ff227230 */ /* 0x000fe40000004100 */
[----:B------:R-:W-:Y:S01]  /*5c60*/  IMAD R46, R35, UR6, RZ ;  /* 0x00000006232e7c24 */ /* 0x000fe2000f8e02ff */
[----:B------:R-:W-:Y:S02]  /*5c70*/  ISETP.LT.OR P5, PT, R42, 0x1, !P1 ;  /* 0x000000012a00780c */ /* 0x000fe40004fa1670 */
[----:B------:R-:W-:Y:S01]  /*5c80*/  FMUL R44, R34, UR21 ;  /* 0x00000015222c7c20 */ /* 0x000fe20008400000 */
[----:B------:R-:W-:-:S04]  /*5c90*/  IMAD.WIDE.U32 R34, R45, UR6, R36 ;  /* 0x000000062d227c25 */ /* 0x000fc8000f8e0024 */
[----:B------:R-:W-:Y:S01]  /*5ca0*/  FFMA R44, R227, UR20, R44 ;  /* 0x00000014e32c7c23 */ /* 0x000fe2000800002c */
[----:B------:R-:W-:Y:S01]  /*5cb0*/  IMAD R45, R45, UR7, R46 ;  /* 0x000000072d2d7c24 */ /* 0x000fe2000f8e022e */
[----:B------:R-:W-:-:S03]  /*5cc0*/  IADD3 R34, P3, R34, UR10, RZ ;  /* 0x0000000a22227c10 */ /* 0x000fc6000ff7e0ff */
[----:B------:R-:W-:Y:S02]  /*5cd0*/  F2FP.SATFINITE.E5M2.F32.PACK_AB_MERGE_C R47, RZ, R44, RZ ;  /* 0x0000002cff2f723e */ /* 0x000fe400048060ff */
[----:B------:R-:W-:Y:S02]  /*5ce0*/  IADD3.X R35, R35, UR11, R45, P3, !PT ;  /* 0x0000000b23237c10 */ /* 0x000fe40009ffe42d */
[----:B------:R-:W-:Y:S01]  /*5cf0*/  PRMT R44, RZ, 0x7610, R44 ;  /* 0x00007610ff2c7816 */ /* 0x000fe2000000002c */
[----:B------:R2:W-:Y:S01]  /*5d00*/  @!P2 STG.E.U8 desc[UR14][R24.64+0x1], R47 ;  /* 0x0000012f1800a986 */ /* 0x0005e2000c10110e */
[----:B------:R-:W-:Y:S05]  /*5d10*/  @P5 BRA `(.L_x_42) ;  /* 0x0000000000045947 */ /* 0x000fea0003800000 */
[----:B------:R4:W5:Y:S02]  /*5d20*/  LDG.E.U8 R44, desc[UR14][R34.64] ;  /* 0x0000000e222c7981 */ /* 0x000964000c1e1100 */
.L_x_42:
[----:B------:R-:W-:Y:S05]  /*5d30*/  BSYNC B1 ;  /* 0x0000000000017941 */ /* 0x000fea0003800000 */
.L_x_41:
        /* <DEDUP_REMOVED lines=12> */
.L_x_44:
[----:B------:R-:W-:Y:S05]  /*5e00*/  BSYNC B1 ;  /* 0x0000000000017941 */ /* 0x000fea0003800000 */
.L_x_43:
[----:B-----5:R-:W-:Y:S01]  /*5e10*/  LOP3.LUT R44, R44, 0xff, RZ, 0xc0, !PT ;  /* 0x000000ff2c2c7812 */ /* 0x020fe200078ec0ff */
[----:B------:R-:W-:Y:S01]  /*5e20*/  BSSY B1, `(.L_x_45) ;  /* 0x000000b000017945 */ /* 0x000fe20003800000 */
[----:B------:R-:W-:Y:S02]  /*5e30*/  ISETP.LT.OR P3, PT, R42, 0x9, !P0 ;  /* 0x000000092a00780c */ /* 0x000fe40004761670 */
[----:B------:R-:W-:-:S05]  /*5e40*/  F2FP.F16.E5M2.UNPACK_B R44, R44 ;  /* 0x0000002cff2c723e */ /* 0x000fca00020004ff */
[----:B------:R-:W-:-:S05]  /*5e50*/  HADD2.F32 R44, -RZ, R44.H0_H0 ;  /* 0x2000002cff2c7230 */ /* 0x000fca0000004100 */
[----:B------:R-:W-:-:S04]  /*5e60*/  FMUL R44, R44, UR21 ;  /* 0x000000152c2c7c20 */ /* 0x000fc80008400000 */
[----:B------:R-:W-:-:S05]  /*5e70*/  FFMA R44, R225, UR20, R44 ;  /* 0x00000014e12c7c23 */ /* 0x000fca000800002c */
[----:B0-----:R-:W-:Y:S02]  /*5e80*/  F2FP.SATFINITE.E5M2.F32.PACK_AB_MERGE_C R45, RZ, R44, RZ ;  /* 0x0000002cff2d723e */ /* 0x001fe400048060ff */
[----:B------:R-:W-:-:S03]  /*5e90*/  PRMT R44, RZ, 0x7610, R44 ;  /* 0x00007610ff2c7816 */ /* 0x000fc6000000002c */
[----:B------:R0:W-:Y:S01]  /*5ea0*/  @!P2 STG.E.U8 desc[UR14][R26.64+0x1], R45 ;  /* 0x0000012d1a00a986 */ /* 0x0001e2000c10110e */
[----:B------:R-:W-:Y:S05]  /*5eb0*/  @P3 BRA `(.L_x_46) ;  /* 0x0000000000043947 */ /* 0x000fea0003800000 */
[----:B------:R0:W5:Y:S02]  /*5ec0*/  LDG.E.U8 R44, desc[UR14][R32.64+0x8] ;  /* 0x0000080e202c7981 */ /* 0x000164000c1e1100 */
.L_x_46:
[----:B------:R-:W-:Y:S05]  /*5ed0*/  BSYNC B1 ;  /* 0x0000000000017941 */ /* 0x000fea0003800000 */
.L_x_45:
[----:B-----5:R-:W-:Y:S01]  /*5ee0*/  LOP3.LUT R44, R44, 0xff, RZ, 0xc0, !PT ;  /* 0x000000ff2c2c7812 */ /* 0x020fe200078ec0ff */
[----:B------:R-:W-:Y:S01]  /*5ef0*/  BSSY B1, `(.L_x_47) ;  /* 0x000000b000017945 */ /* 0x000fe20003800000 */
[----:B------:R-:W-:Y:S02]  /*5f00*/  ISETP.LT.OR P2, PT, R42, 0xa, !P0 ;  /* 0x0000000a2a00780c */ /* 0x000fe40004741670 */
[----:B------:R-:W-:-:S05]  /*5f10*/  F2FP.F16.E5M2.UNPACK_B R44, R44 ;  /* 0x0000002cff2c723e */ /* 0x000fca00020004ff */
[----:B------:R-:W-:-:S05]  /*5f20*/  HADD2.F32 R44, -RZ, R44.H0_H0 ;  /* 0x2000002cff2c7230 */ /* 0x000fca0000004100 */
[----:B0-----:R-:W-:Y:S01]  /*5f30*/  FMUL R45, R44, UR21 ;  /* 0x000000152c2d7c20 */ /* 0x001fe20008400000 */
[----:B------:R-:W-:-:S03]  /*5f40*/  PRMT R44, RZ, 0x7610, R44 ;  /* 0x00007610ff2c7816 */ /* 0x000fc6000000002c */
[----:B------:R-:W-:-:S05]  /*5f50*/  FFMA R45, R224, UR20, R45 ;  /* 0x00000014e02d7c23 */ /* 0x000fca000800002d */
[----:B------:R-:W-:-:S05]  /*5f60*/  F2FP.SATFINITE.E5M2.F32.PACK_AB_MERGE_C R45, RZ, R45, RZ ;  /* 0x0000002dff2d723e */ /* 0x000fca00048060ff */
[----:B------:R0:W-:Y:S01]  /*5f70*/  @!P3 STG.E.U8 desc[UR14][R24.64+0x8], R45 ;  /* 0x0000082d1800b986 */ /* 0x0001e2000c10110e */
[----:B------:R-:W-:Y:S05]  /*5f80*/  @P2 BRA `(.L_x_48) ;  /* 0x0000000000042947 */ /* 0x000fea0003800000 */
[----:B------:R0:W5:Y:S02]  /*5f90*/  LDG.E.U8 R44, desc[UR14][R32.64+0x9] ;  /* 0x0000090e202c7981 */ /* 0x000164000c1e1100 */
.L_x_48:
[----:B------:R-:W-:Y:S05]  /*5fa0*/  BSYNC B1 ;  /* 0x0000000000017941 */ /* 0x000fea0003800000 */
.L_x_47:
        /* <DEDUP_REMOVED lines=12> */
.L_x_50:
[----:B------:R-:W-:Y:S05]  /*6070*/  BSYNC B1 ;  /* 0x0000000000017941 */ /* 0x000fea0003800000 */
.L_x_49:
        /* <DEDUP_REMOVED lines=12> */
.L_x_52:
[----:B------:R-:W-:Y:S05]  /*6140*/  BSYNC B1 ;  /* 0x0000000000017941 */ /* 0x000fea0003800000 */
.L_x_51:
        /* <DEDUP_REMOVED lines=12> */
.L_x_54:
[----:B------:R-:W-:Y:S05]  /*6210*/  BSYNC B1 ;  /* 0x0000000000017941 */ /* 0x000fea0003800000 */
.L_x_53:
        /* <DEDUP_REMOVED lines=12> */
.L_x_56:
[----:B------:R-:W-:Y:S05]  /*62e0*/  BSYNC B1 ;  /* 0x0000000000017941 */ /* 0x000fea0003800000 */
.L_x_55:
        /* <DEDUP_REMOVED lines=12> */
.L_x_58:
[----:B------:R-:W-:Y:S05]  /*63b0*/  BSYNC B1 ;  /* 0x0000000000017941 */ /* 0x000fea0003800000 */
.L_x_57:
        /* <DEDUP_REMOVED lines=12> */
.L_x_60:
[----:B------:R-:W-:Y:S05]  /*6480*/  BSYNC B1 ;  /* 0x0000000000017941 */ /* 0x000fea0003800000 */
.L_x_59:
        /* <DEDUP_REMOVED lines=12> */
.L_x_62:
[----:B------:R-:W-:Y:S05]  /*6550*/  BSYNC B1 ;  /* 0x0000000000017941 */ /* 0x000fea0003800000 */
.L_x_61:
        /* <DEDUP_REMOVED lines=12> */
.L_x_64:
[----:B------:R-:W-:Y:S05]  /*6620*/  BSYNC B1 ;  /* 0x0000000000017941 */ /* 0x000fea0003800000 */
.L_x_63:
        /* <DEDUP_REMOVED lines=12> */
.L_x_66:
[----:B------:R-:W-:Y:S05]  /*66f0*/  BSYNC B1 ;  /* 0x0000000000017941 */ /* 0x000fea0003800000 */
.L_x_65:
        /* <DEDUP_REMOVED lines=12> */
.L_x_68:
[----:B------:R-:W-:Y:S05]  /*67c0*/  BSYNC B1 ;  /* 0x0000000000017941 */ /* 0x000fea0003800000 */
.L_x_67:
        /* <DEDUP_REMOVED lines=12> */
.L_x_70:
[----:B------:R-:W-:Y:S05]  /*6890*/  BSYNC B1 ;  /* 0x0000000000017941 */ /* 0x000fea0003800000 */
.L_x_69:
        /* <DEDUP_REMOVED lines=12> */
.L_x_72:
[----:B------:R-:W-:Y:S05]  /*6960*/  BSYNC B1 ;  /* 0x0000000000017941 */ /* 0x000fea0003800000 */
.L_x_71:
        /* <DEDUP_REMOVED lines=12> */
.L_x_74:
[----:B------:R-:W-:Y:S05]  /*6a30*/  BSYNC B1 ;  /* 0x0000000000017941 */ /* 0x000fea0003800000 */
.L_x_73:
        /* <DEDUP_REMOVED lines=12> */
.L_x_76:
[----:B------:R-:W-:Y:S05]  /*6b00*/  BSYNC B1 ;  /* 0x0000000000017941 */ /* 0x000fea0003800000 */
.L_x_75:
        /* <DEDUP_REMOVED lines=12> */
.L_x_78:
[----:B------:R-:W-:Y:S05]  /*6bd0*/  BSYNC B1 ;  /* 0x0000000000017941 */ /* 0x000fea0003800000 */
.L_x_77:
        /* <DEDUP_REMOVED lines=12> */
.L_x_80:
[----:B------:R-:W-:Y:S05]  /*6ca0*/  BSYNC B1 ;  /* 0x0000000000017941 */ /* 0x000fea0003800000 */
.L_x_79:
        /* <DEDUP_REMOVED lines=12> */
.L_x_82:
[----:B------:R-:W-:Y:S05]  /*6d70*/  BSYNC B1 ;  /* 0x0000000000017941 */ /* 0x000fea0003800000 */
.L_x_81:
        /* <DEDUP_REMOVED lines=12> */
.L_x_84:
[----:B------:R-:W-:Y:S05]  /*6e40*/  BSYNC B1 ;  /* 0x0000000000017941 */ /* 0x000fea0003800000 */
.L_x_83:
        /* <DEDUP_REMOVED lines=12> */
.L_x_86:
[----:B------:R-:W-:Y:S05]  /*6f10*/  BSYNC B1 ;  /* 0x0000000000017941 */ /* 0x000fea0003800000 */
.L_x_85:
        /* <DEDUP_REMOVED lines=12> */
.L_x_88:
[----:B------:R-:W-:Y:S05]  /*6fe0*/  BSYNC B1 ;  /* 0x0000000000017941 */ /* 0x000fea0003800000 */
.L_x_87:
        /* <DEDUP_REMOVED lines=12> */
.L_x_90:
[----:B------:R-:W-:Y:S05]  /*70b0*/  BSYNC B1 ;  /* 0x0000000000017941 */ /* 0x000fea0003800000 */
.L_x_89:
        /* <DEDUP_REMOVED lines=12> */
.L_x_92:
[----:B------:R-:W-:Y:S05]  /*7180*/  BSYNC B1 ;  /* 0x0000000000017941 */ /* 0x000fea0003800000 */
.L_x_91:
        /* <DEDUP_REMOVED lines=12> */
.L_x_94:
[----:B------:R-:W-:Y:S05]  /*7250*/  BSYNC B1 ;  /* 0x0000000000017941 */ /* 0x000fea0003800000 */
.L_x_93:
        /* <DEDUP_REMOVED lines=12> */
.L_x_96:
[----:B------:R-:W-:Y:S05]  /*7320*/  BSYNC B1 ;  /* 0x0000000000017941 */ /* 0x000fea0003800000 */
.L_x_95:
        /* <DEDUP_REMOVED lines=12> */
.L_x_98:
[----:B------:R-:W-:Y:S05]  /*73f0*/  BSYNC B1 ;  /* 0x0000000000017941 */ /* 0x000fea0003800000 */
.L_x_97:
        /* <DEDUP_REMOVED lines=12> */
.L_x_100:
[----:B------:R-:W-:Y:S05]  /*74c0*/  BSYNC B1 ;  /* 0x0000000000017941 */ /* 0x000fea0003800000 */
.L_x_99:
        /* <DEDUP_REMOVED lines=12> */
.L_x_102:
[----:B------:R-:W-:Y:S05]  /*7590*/  BSYNC B1 ;  /* 0x0000000000017941 */ /* 0x000fea0003800000 */
.L_x_101:
        /* <DEDUP_REMOVED lines=12> */
.L_x_104:
[----:B------:R-:W-:Y:S05]  /*7660*/  BSYNC B1 ;  /* 0x0000000000017941 */ /* 0x000fea0003800000 */
.L_x_103:
        /* <DEDUP_REMOVED lines=12> */
.L_x_106:
[----:B------:R-:W-:Y:S05]  /*7730*/  BSYNC B1 ;  /* 0x0000000000017941 */ /* 0x000fea0003800000 */
.L_x_105:
        /* <DEDUP_REMOVED lines=12> */
.L_x_108:
[----:B------:R-:W-:Y:S05]  /*7800*/  BSYNC B1 ;  /* 0x0000000000017941 */ /* 0x000fea0003800000 */
.L_x_107:
        /* <DEDUP_REMOVED lines=12> */
.L_x_110:
[----:B------:R-:W-:Y:S05]  /*78d0*/  BSYNC B1 ;  /* 0x0000000000017941 */ /* 0x000fea0003800000 */
.L_x_109:
        /* <DEDUP_REMOVED lines=12> */
.L_x_112:
[----:B------:R-:W-:Y:S05]  /*79a0*/  BSYNC B1 ;  /* 0x0000000000017941 */ /* 0x000fea0003800000 */
.L_x_111:
        /* <DEDUP_REMOVED lines=12> */
.L_x_114:
[----:B------:R-:W-:Y:S05]  /*7a70*/  BSYNC B1 ;  /* 0x0000000000017941 */ /* 0x000fea0003800000 */
.L_x_113:
        /* <DEDUP_REMOVED lines=12> */
.L_x_116:
[----:B------:R-:W-:Y:S05]  /*7b40*/  BSYNC B1 ;  /* 0x0000000000017941 */ /* 0x000fea0003800000 */
.L_x_115:
        /* <DEDUP_REMOVED lines=12> */
.L_x_118:
[----:B------:R-:W-:Y:S05]  /*7c10*/  BSYNC B1 ;  /* 0x0000000000017941 */ /* 0x000fea0003800000 */
.L_x_117:
        /* <DEDUP_REMOVED lines=12> */
.L_x_120:
[----:B------:R-:W-:Y:S05]  /*7ce0*/  BSYNC B1 ;  /* 0x0000000000017941 */ /* 0x000fea0003800000 */
.L_x_119:
        /* <DEDUP_REMOVED lines=12> */
.L_x_122:
[----:B------:R-:W-:Y:S05]  /*7db0*/  BSYNC B1 ;  /* 0x0000000000017941 */ /* 0x000fea0003800000 */
.L_x_121:
        /* <DEDUP_REMOVED lines=12> */
.L_x_124:
[----:B------:R-:W-:Y:S05]  /*7e80*/  BSYNC B1 ;  /* 0x0000000000017941 */ /* 0x000fea0003800000 */
.L_x_123:
        /* <DEDUP_REMOVED lines=12> */
.L_x_126:
[----:B------:R-:W-:Y:S05]  /*7f50*/  BSYNC B1 ;  /* 0x0000000000017941 */ /* 0x000fea0003800000 */
.L_x_125:
        /* <DEDUP_REMOVED lines=12> */
.L_x_128:
[----:B------:R-:W-:Y:S05]  /*8020*/  BSYNC B1 ;  /* 0x0000000000017941 */ /* 0x000fea0003800000 */
.L_x_127:
        /* <DEDUP_REMOVED lines=12> */
.L_x_130:
[----:B------:R-:W-:Y:S05]  /*80f0*/  BSYNC B1 ;  /* 0x0000000000017941 */ /* 0x000fea0003800000 */
.L_x_129:
        /* <DEDUP_REMOVED lines=12> */
.L_x_132:
[----:B------:R-:W-:Y:S05]  /*81c0*/  BSYNC B1 ;  /* 0x0000000000017941 */ /* 0x000fea0003800000 */
.L_x_131:
        /* <DEDUP_REMOVED lines=12> */
.L_x_134:
[----:B------:R-:W-:Y:S05]  /*8290*/  BSYNC B1 ;  /* 0x0000000000017941 */ /* 0x000fea0003800000 */
.L_x_133:
        /* <DEDUP_REMOVED lines=12> */
.L_x_136:
[----:B------:R-:W-:Y:S05]  /*8360*/  BSYNC B1 ;  /* 0x0000000000017941 */ /* 0x000fea0003800000 */
.L_x_135:
        /* <DEDUP_REMOVED lines=12> */
.L_x_138:
[----:B------:R-:W-:Y:S05]  /*8430*/  BSYNC B1 ;  /* 0x0000000000017941 */ /* 0x000fea0003800000 */
.L_x_137:
        /* <DEDUP_REMOVED lines=12> */
.L_x_140:
[----:B------:R-:W-:Y:S05]  /*8500*/  BSYNC B1 ;  /* 0x0000000000017941 */ /* 0x000fea0003800000 */
.L_x_139:
        /* <DEDUP_REMOVED lines=12> */
.L_x_142:
[----:B------:R-:W-:Y:S05]  /*85d0*/  BSYNC B1 ;  /* 0x0000000000017941 */ /* 0x000fea0003800000 */
.L_x_141:
        /* <DEDUP_REMOVED lines=12> */
.L_x_144:
[----:B------:R-:W-:Y:S05]  /*86a0*/  BSYNC B1 ;  /* 0x0000000000017941 */ /* 0x000fea0003800000 */
.L_x_143:
        /* <DEDUP_REMOVED lines=12> */
.L_x_146:
[----:B------:R-:W-:Y:S05]  /*8770*/  BSYNC B1 ;  /* 0x0000000000017941 */ /* 0x000fea0003800000 */
.L_x_145:
        /* <DEDUP_REMOVED lines=12> */
.L_x_148:
[----:B------:R-:W-:Y:S05]  /*8840*/  BSYNC B1 ;  /* 0x0000000000017941 */ /* 0x000fea0003800000 */
.L_x_147:
        /* <DEDUP_REMOVED lines=12> */
.L_x_150:
[----:B------:R-:W-:Y:S05]  /*8910*/  BSYNC B1 ;  /* 0x0000000000017941 */ /* 0x000fea0003800000 */
.L_x_149:
        /* <DEDUP_REMOVED lines=12> */
.L_x_152:
[----:B------:R-:W-:Y:S05]  /*89e0*/  BSYNC B1 ;  /* 0x0000000000017941 */ /* 0x000fea0003800000 */
.L_x_151:
        /* <DEDUP_REMOVED lines=12> */
.L_x_154:
[----:B------:R-:W-:Y:S05]  /*8ab0*/  BSYNC B1 ;  /* 0x0000000000017941 */ /* 0x000fea0003800000 */
.L_x_153:
        /* <DEDUP_REMOVED lines=12> */
.L_x_156:
[----:B------:R-:W-:Y:S05]  /*8b80*/  BSYNC B1 ;  /* 0x0000000000017941 */ /* 0x000fea0003800000 */
.L_x_155:
        /* <DEDUP_REMOVED lines=12> */
.L_x_158:
[----:B------:R-:W-:Y:S05]  /*8c50*/  BSYNC B1 ;  /* 0x0000000000017941 */ /* 0x000fea0003800000 */
.L_x_157:
        /* <DEDUP_REMOVED lines=12> */
.L_x_160:
[----:B------:R-:W-:Y:S05]  /*8d20*/  BSYNC B1 ;  /* 0x0000000000017941 */ /* 0x000fea0003800000 */
.L_x_159:
[----:B-----5:R-:W-:Y:S01]  /*8d30*/  LOP3.LUT R44, R44, 0xff, RZ, 0xc0, !PT ;  /* 0x000000ff2c2c7812 */ /* 0x020fe200078ec0ff */
[----:B------:R-:W-:Y:S01]  /*8d40*/  BSSY B1, `(.L_x_161) ;  /* 0x000000b000017945 */ /* 0x000fe20003800000 */
[----:B------:R-:W-:Y:S02]  /*8d50*/  ISETP.LT.OR P2, PT, R42, 0x79, !P1 ;  /* 0x000000792a00780c */ /* 0x000fe40004f41670 */
[----:B------:R-:W-:Y:S02]  /*8d60*/  F2FP.F16.E5M2.UNPACK_B R44, R44 ;  /* 0x0000002cff2c723e */ /* 0x000fe400020004ff */
[----:B0--3--:R-:W-:-:S03]  /*8d70*/  PRMT R32, RZ, 0x7610, R32 ;  /* 0x00007610ff207816 */ /* 0x009fc60000000020 */
[----:B------:R-:W-:-:S05]  /*8d80*/  HADD2.F32 R44, -RZ, R44.H0_H0 ;  /* 0x2000002cff2c7230 */ /* 0x000fca0000004100 */
[----:B------:R-:W-:-:S04]  /*8d90*/  FMUL R44, R44, UR21 ;  /* 0x000000152c2c7c20 */ /* 0x000fc80008400000 */
[----:B------:R-:W-:-:S05]  /*8da0*/  FFMA R44, R167, UR20, R44 ;  /* 0x00000014a72c7c23 */ /* 0x000fca000800002c */
[----:B------:R-:W-:-:S05]  /*8db0*/  F2FP.SATFINITE.E5M2.F32.PACK_AB_MERGE_C R33, RZ, R44, RZ ;  /* 0x0000002cff21723e */ /* 0x000fca00048060ff */
[----:B------:R0:W-:Y:S01]  /*8dc0*/  @!P0 STG.E.U8 desc[UR14][R24.64+0x79], R33 ;  /* 0x0000792118008986 */ /* 0x0001e2000c10110e */
[----:B------:R-:W-:Y:S05]  /*8dd0*/  @P2 BRA `(.L_x_162) ;  /* 0x0000000000042947 */ /* 0x000fea0003800000 */
[----:B------:R3:W5:Y:S02]  /*8de0*/  LDG.E.U8 R32, desc[UR14][R34.64+0x78] ;  /* 0x0000780e22207981 */ /* 0x000764000c1e1100 */
.L_x_162:
[----:B------:R-:W-:Y:S05]  /*8df0*/  BSYNC B1 ;  /* 0x0000000000017941 */ /* 0x000fea0003800000 */
.L_x_161:
[----:B-----5:R-:W-:Y:S01]  /*8e00*/  LOP3.LUT R32, R32, 0xff, RZ, 0xc0, !PT ;  /* 0x000000ff20207812 */ /* 0x020fe200078ec0ff */
[----:B------:R-:W-:Y:S01]  /*8e10*/  BSSY B1, `(.L_x_163) ;  /* 0x000000b000017945 */ /* 0x000fe20003800000 */
[----:B------:R-:W-:Y:S02]  /*8e20*/  ISETP.LT.OR P1, PT, R42, 0x7a, !P1 ;  /* 0x0000007a2a00780c */ /* 0x000fe40004f21670 */
[----:B------:R-:W-:Y:S02]  /*8e30*/  F2FP.F16.E5M2.UNPACK_B R32, R32 ;  /* 0x00000020ff20723e */ /* 0x000fe400020004ff */
[----:B0-2---:R-:W-:-:S03]  /*8e40*/  PRMT R24, RZ, 0x7610, R24 ;  /* 0x00007610ff187816 */ /* 0x005fc60000000018 */
[----:B------:R-:W-:-:S05]  /*8e50*/  HADD2.F32 R32, -RZ, R32.H0_H0 ;  /* 0x20000020ff207230 */ /* 0x000fca0000004100 */
[----:B------:R-:W-:-:S04]  /*8e60*/  FMUL R25, R32, UR21 ;  /* 0x0000001520197c20 */ /* 0x000fc80008400000 */
[----:B------:R-:W-:-:S05]  /*8e70*/  FFMA R25, R166, UR20, R25 ;  /* 0x00000014a6197c23 */ /* 0x000fca0008000019 */
[----:B------:R-:W-:-:S05]  /*8e80*/  F2FP.SATFINITE.E5M2.F32.PACK_AB_MERGE_C R25, RZ, R25, RZ ;  /* 0x00000019ff19723e */ /* 0x000fca00048060ff */
[----:B------:R0:W-:Y:S01]  /*8e90*/  @!P2 STG.E.U8 desc[UR14][R26.64+0x78], R25 ;  /* 0x000078191a00a986 */ /* 0x0001e2000c10110e */
[----:B------:R-:W-:Y:S05]  /*8ea0*/  @P1 BRA `(.L_x_164) ;  /* 0x0000000000041947 */ /* 0x000fea0003800000 */
[----:B------:R2:W5:Y:S02]  /*8eb0*/  LDG.E.U8 R24, desc[UR14][R34.64+0x79] ;  /* 0x0000790e22187981 */ /* 0x000564000c1e1100 */
.L_x_164:
[----:B------:R-:W-:Y:S05]  /*8ec0*/  BSYNC B1 ;  /* 0x0000000000017941 */ /* 0x000fea0003800000 */
.L_x_163:
[----:B-----5:R-:W-:Y:S01]  /*8ed0*/  LOP3.LUT R24, R24, 0xff, RZ, 0xc0, !PT ;  /* 0x000000ff18187812 */ /* 0x020fe200078ec0ff */
[----:B------:R-:W-:Y:S01]  /*8ee0*/  BSSY B1, `(.L_x_165) ;  /* 0x0000013000017945 */ /* 0x000fe20003800000 */
[----:B------:R-:W-:Y:S02]  /*8ef0*/  IADD3 R33, P0, R43, 0x80, RZ ;  /* 0x000000802b217810 */ /* 0x000fe40007f1e0ff */
[----:B------:R-:W-:-:S03]  /*8f00*/  F2FP.F16.E5M2.UNPACK_B R24, R24 ;  /* 0x00000018ff18723e */ /* 0x000fc600020004ff */
[----:B0-----:R-:W-:Y:S01]  /*8f10*/  IMAD.X R25, RZ, RZ, R39, P0 ;  /* 0x000000ffff197224 */ /* 0x001fe200000e0627 */
[----:B------:R-:W-:Y:S01]  /*8f20*/  ISETP.GE.AND P0, PT, R41, 0x81, PT ;  /* 0x000000812900780c */ /* 0x000fe20003f06270 */
[----:B------:R-:W-:Y:S02]  /*8f30*/  HADD2.F32 R24, -RZ, R24.H0_H0 ;  /* 0x20000018ff187230 */ /* 0x000fe40000004100 */
[----:B--234-:R-:W-:Y:S01]  /*8f40*/  IMAD R34, R25, UR6, RZ ;  /* 0x0000000619227c24 */ /* 0x01cfe2000f8e02ff */
        /* <DEDUP_REMOVED lines=12> */
.L_x_166:
[----:B------:R-:W-:Y:S05]  /*9010*/  BSYNC B1 ;  /* 0x0000000000017941 */ /* 0x000fea0003800000 */
.L_x_165:
[----:B-----5:R-:W-:Y:S01]  /*9020*/  LOP3.LUT R32, R32, 0xff, RZ, 0xc0, !PT ;  /* 0x000000ff20207812 */ /* 0x020fe200078ec0ff */
[----:B------:R-:W-:Y:S01]  /*9030*/  BSSY B1, `(.L_x_167) ;  /* 0x000000b000017945 */ /* 0x000fe20003800000 */
[----:B------:R-:W-:Y:S02]  /*9040*/  ISETP.LT.OR P2, PT, R42, 0x2, !P0 ;  /* 0x000000022a00780c */ /* 0x000fe40004741670 */
[----:B------:R-:W-:Y:S02]  /*9050*/  F2FP.F16.E5M2.UNPACK_B R32, R32 ;  /* 0x00000020ff20723e */ /* 0x000fe400020004ff */
[----:B0-----:R-:W-:-:S03]  /*9060*/  PRMT R26, RZ, 0x7610, R26 ;  /* 0x00007610ff1a7816 */ /* 0x001fc6000000001a */
[----:B------:R-:W-:-:S05]  /*9070*/  HADD2.F32 R32, -RZ, R32.H0_H0 ;  /* 0x20000020ff207230 */ /* 0x000fca0000004100 */
[----:B------:R-:W-:-:S04]  /*9080*/  FMUL R27, R32, UR21 ;  /* 0x00000015201b7c20 */ /* 0x000fc80008400000 */
[----:B------:R-:W-:-:S05]  /*9090*/  FFMA R27, R164, UR20, R27 ;  /* 0x00000014a41b7c23 */ /* 0x000fca000800001b */
[----:B------:R-:W-:-:S05]  /*90a0*/  F2FP.SATFINITE.E5M2.F32.PACK_AB_MERGE_C R27, RZ, R27, RZ ;  /* 0x0000001bff1b723e */ /* 0x000fca00048060ff */
[----:B------:R0:W-:Y:S01]  /*90b0*/  @!P3 STG.E.U8 desc[UR14][R28.64], R27 ;  /* 0x0000001b1c00b986 */ /* 0x0001e2000c10110e */
[----:B------:R-:W-:Y:S05]  /*90c0*/  @P2 BRA `(.L_x_168) ;  /* 0x0000000000042947 */ /* 0x000fea0003800000 */
[----:B------:R3:W5:Y:S02]  /*90d0*/  LDG.E.U8 R26, desc[UR14][R24.64+0x1] ;  /* 0x0000010e181a7981 */ /* 0x000764000c1e1100 */
.L_x_168:
[----:B------:R-:W-:Y:S05]  /*90e0*/  BSYNC B1 ;  /* 0x0000000000017941 */ /* 0x000fea0003800000 */
.L_x_167:
[----:B-----5:R-:W-:Y:S01]  /*90f0*/  LOP3.LUT R26, R26, 0xff, RZ, 0xc0, !PT ;  /* 0x000000ff1a1a7812 */ /* 0x020fe200078ec0ff */
[----:B------:R-:W-:Y:S01]  /*9100*/  BSSY B1, `(.L_x_169) ;  /* 0x0000013000017945 */ /* 0x000fe20003800000 */
[----:B------:R-:W-:Y:S02]  /*9110*/  IADD3 R43, P1, R43, 0x88, RZ ;  /* 0x000000882b2b7810 */ /* 0x000fe40007f3e0ff */
[----:B------:R-:W-:Y:S02]  /*9120*/  F2FP.F16.E5M2.UNPACK_B R26, R26 ;  /* 0x0000001aff1a723e */ /* 0x000fe400020004ff */
[----:B------:R-:W-:Y:S01]  /*9130*/  PRMT R32, RZ, 0x7610, R32 ;  /* 0x00007610ff207816 */ /* 0x000fe20000000020 */
[----:B------:R-:W-:Y:S01]  /*9140*/  IMAD.X R38, RZ, RZ, R39, P1 ;  /* 0x000000ffff267224 */ /* 0x000fe200008e0627 */
[----:B------:R-:W-:Y:S01]  /*9150*/  ISETP.GE.AND P1, PT, R41, 0x89, PT ;  /* 0x000000892900780c */ /* 0x000fe20003f26270 */
[----:B------:R-:W-:Y:S02]  /*9160*/  HADD2.F32 R26, -RZ, R26.H0_H0 ;  /* 0x2000001aff1a7230 */ /* 0x000fe40000004100 */
[----:B------:R-:W-:Y:S01]  /*9170*/  IMAD R38, R38, UR6, RZ ;  /* 0x0000000626267c24 */ /* 0x000fe2000f8e02ff */
[----:B------:R-:W-:Y:S01]  /*9180*/  ISETP.LT.OR P5, PT, R42, 0x1, !P1 ;  /* 0x000000012a00780c */ /* 0x000fe20004fa1670 */
[----:B------:R-:W-:-:S04]  /*9190*/  IMAD.WIDE.U32 R36, R43, UR6, R36 ;  /* 0x000000062b247c25 */ /* 0x000fc8000f8e0024 */
[----:B------:R-:W-:Y:S01]  /*91a0*/  FMUL R26, R26, UR21 ;  /* 0x000000151a1a7c20 */ /* 0x000fe20008400000 */
[----:B------:R-:W-:-:S03]  /*91b0*/  IMAD R43, R43, UR7, R38 ;  /* 0x000000072b2b7c24 */ /* 0x000fc6000f8e0226 */
[----:B------:R-:W-:Y:S01]  /*91c0*/  FFMA R163, R163, UR20, R26 ;  /* 0x00000014a3a37c23 */ /* 0x000fe2000800001a */
[----:B------:R-:W-:-:S04]  /*91d0*/  IADD3 R26, P3, R36, UR10, RZ ;  /* 0x0000000a241a7c10 */ /* 0x000fc8000ff7e0ff */
[----:B------:R-:W-:Y:S02]  /*91e0*/  F2FP.SATFINITE.E5M2.F32.PACK_AB_MERGE_C R163, RZ, R163, RZ ;  /* 0x000000a3ffa3723e */ /* 0x000fe400048060ff */
[----:B0-----:R-:W-:-:S03]  /*91f0*/  IADD3.X R27, R37, UR11, R43, P3, !PT ;  /* 0x0000000b251b7c10 */ /* 0x001fc60009ffe42b */
[----:B------:R0:W-:Y:S01]  /*9200*/  @!P2 STG.E.U8 desc[UR14][R28.64+0x1], R163 ;  /* 0x000001a31c00a986 */ /* 0x0001e2000c10110e */
[----:B------:R-:W-:Y:S05]  /*9210*/  @P5 BRA `(.L_x_170) ;  /* 0x0000000000045947 */ /* 0x000fea0003800000 */
[----:B------:R4:W5:Y:S02]  /*9220*/  LDG.E.U8 R32, desc[UR14][R26.64] ;  /* 0x0000000e1a207981 */ /* 0x000964000c1e1100 */
.L_x_170:
[----:B------:R-:W-:Y:S05]  /*9230*/  BSYNC B1 ;  /* 0x0000000000017941 */ /* 0x000fea0003800000 */
.L_x_169:
        /* <DEDUP_REMOVED lines=12> */
.L_x_172:
[----:B------:R-:W-:Y:S05]  /*9300*/  BSYNC B1 ;  /* 0x0000000000017941 */ /* 0x000fea0003800000 */
.L_x_171:
        /* <DEDUP_REMOVED lines=12> */
.L_x_174:
[----:B------:R-:W-:Y:S05]  /*93d0*/  BSYNC B1 ;  /* 0x0000000000017941 */ /* 0x000fea0003800000 */
.L_x_173:
        /* <DEDUP_REMOVED lines=12> */
.L_x_176:
[----:B------:R-:W-:Y:S05]  /*94a0*/  BSYNC B1 ;  /* 0x0000000000017941 */ /* 0x000fea0003800000 */
.L_x_175:
        /* <DEDUP_REMOVED lines=12> */
.L_x_178:
[----:B------:R-:W-:Y:S05]  /*9570*/  BSYNC B1 ;  /* 0x0000000000017941 */ /* 0x000fea0003800000 */
.L_x_177:
        /* <DEDUP_REMOVED lines=12> */
.L_x_180:
[----:B------:R-:W-:Y:S05]  /*9640*/  BSYNC B1 ;  /* 0x0000000000017941 */ /* 0x000fea0003800000 */
.L_x_179:
        /* <DEDUP_REMOVED lines=12> */
.L_x_182:
[----:B------:R-:W-:Y:S05]  /*9710*/  BSYNC B1 ;  /* 0x0000000000017941 */ /* 0x000fea0003800000 */
.L_x_181:
        /* <DEDUP_REMOVED lines=12> */
.L_x_184:
[----:B------:R-:W-:Y:S05]  /*97e0*/  BSYNC B1 ;  /* 0x0000000000017941 */ /* 0x000fea0003800000 */
.L_x_183:
        /* <DEDUP_REMOVED lines=12> */
.L_x_186:
[----:B------:R-:W-:Y:S05]  /*98b0*/  BSYNC B1 ;  /* 0x0000000000017941 */ /* 0x000fea0003800000 */
.L_x_185:
        /* <DEDUP_REMOVED lines=12> */
.L_x_188:
[----:B------:R-:W-:Y:S05]  /*9980*/  BSYNC B1 ;  /* 0x0000000000017941 */ /* 0x000fea0003800000 */
.L_x_187:
        /* <DEDUP_REMOVED lines=12> */
.L_x_190:
[----:B------:R-:W-:Y:S05]  /*9a50*/  BSYNC B1 ;  /* 0x0000000000017941 */ /* 0x000fea0003800000 */
.L_x_189:
        /* <DEDUP_REMOVED lines=12> */
.L_x_192:
[----:B------:R-:W-:Y:S05]  /*9b20*/  BSYNC B1 ;  /* 0x0000000000017941 */ /* 0x000fea0003800000 */
.L_x_191:
[----:B-----5:R-:W-:Y:S01]  /*9b30*/  LOP3.LUT R32, R32, 0xff, RZ, 0xc0, !PT ;  /* 0x000000ff20207812 */ /* 0x020fe200078ec0ff */
[----:B------:R-:W-:Y:S01]  /*9b40*/  BSSY B1, `(.L_x_193) ;  /* 0x000000b000017945 */ /* 0x000fe20003800000 */
[----:B------:R-:W-:Y:S02]  /*9b50*/  ISETP.LT.OR P3, PT, R42, 0x19, !P1 ;  /* 0x000000192a00780c */ /* 0x000fe40004f61670 */
[----:B------:R-:W-:-:S05]  /*9b60*/  F2FP.F16.E5M2.UNPACK_B R32, R32 ;  /* 0x00000020ff20723e */ /* 0x000fca00020004ff */
[----:B------:R-:W-:-:S05]  /*9b70*/  HADD2.F32 R32, -RZ, R32.H0_H0 ;  /* 0x20000020ff207230 */ /* 0x000fca0000004100 */
[----:B------:R-:W-:-:S04]  /*9b80*/  FMUL R32, R32, UR21 ;  /* 0x0000001520207c20 */ /* 0x000fc80008400000 */
[----:B------:R-:W-:Y:S01]  /*9b90*/  FFMA R32, R23, UR20, R32 ;  /* 0x0000001417207c23 */ /* 0x000fe20008000020 */
[----:B------:R-:W-:-:S04]  /*9ba0*/  PRMT R23, RZ, 0x7610, R23 ;  /* 0x00007610ff177816 */ /* 0x000fc80000000017 */
[----:B0-----:R-:W-:-:S05]  /*9bb0*/  F2FP.SATFINITE.E5M2.F32.PACK_AB_MERGE_C R33, RZ, R32, RZ ;  /* 0x00000020ff21723e */ /* 0x001fca00048060ff */
[----:B------:R0:W-:Y:S01]  /*9bc0*/  @!P2 STG.E.U8 desc[UR14][R28.64+0x19], R33 ;  /* 0x000019211c00a986 */ /* 0x0001e2000c10110e */
[----:B------:R-:W-:Y:S05]  /*9bd0*/  @P3 BRA `(.L_x_194) ;  /* 0x0000000000043947 */ /* 0x000fea0003800000 */
[----:B------:R0:W5:Y:S02]  /*9be0*/  LDG.E.U8 R23, desc[UR14][R26.64+0x18] ;  /* 0x0000180e1a177981 */ /* 0x000164000c1e1100 */
.L_x_194:
[----:B------:R-:W-:Y:S05]  /*9bf0*/  BSYNC B1 ;  /* 0x0000000000017941 */ /* 0x000fea0003800000 */
.L_x_193:
        /* <DEDUP_REMOVED lines=8> */
[----:B------:R-:W-:-:S05]  /*9c80*/  F2FP.SATFINITE.E5M2.F32.PACK_AB_MERGE_C R23, RZ, R23, RZ ;  /* 0x00000017ff17723e */ /* 0x000fca00048060ff */
[----:B------:R0:W-:Y:S01]  /*9c90*/  @!P3 STG.E.U8 desc[UR14][R30.64+0x18], R23 ;  /* 0x000018171e00b986 */ /* 0x0001e2000c10110e */
[----:B------:R-:W-:Y:S05]  /*9ca0*/  @P2 BRA `(.L_x_196) ;  /* 0x0000000000042947 */ /* 0x000fea0003800000 */
[----:B------:R0:W5:Y:S02]  /*9cb0*/  LDG.E.U8 R22, desc[UR14][R26.64+0x19] ;  /* 0x0000190e1a167981 */ /* 0x000164000c1e1100 */
.L_x_196:
[----:B------:R-:W-:Y:S05]  /*9cc0*/  BSYNC B1 ;  /* 0x0000000000017941 */ /* 0x000fea0003800000 */
.L_x_195:
        /* <DEDUP_REMOVED lines=12> */
.L_x_198:
[----:B------:R-:W-:Y:S05]  /*9d90*/  BSYNC B1 ;  /* 0x0000000000017941 */ /* 0x000fea0003800000 */
.L_x_197:
        /* <DEDUP_REMOVED lines=12> */
.L_x_200:
[----:B------:R-:W-:Y:S05]  /*9e60*/  BSYNC B1 ;  /* 0x0000000000017941 */ /* 0x000fea0003800000 */
.L_x_199:
        /* <DEDUP_REMOVED lines=12> */
.L_x_202:
[----:B------:R-:W-:Y:S05]  /*9f30*/  BSYNC B1 ;  /* 0x0000000000017941 */ /* 0x000fea0003800000 */
.L_x_201:
        /* <DEDUP_REMOVED lines=12> */
.L_x_204:
[----:B------:R-:W-:Y:S05]  /*a000*/  BSYNC B1 ;  /* 0x0000000000017941 */ /* 0x000fea0003800000 */
.L_x_203:
        /* <DEDUP_REMOVED lines=12> */
.L_x_206:
[----:B------:R-:W-:Y:S05]  /*a0d0*/  BSYNC B1 ;  /* 0x0000000000017941 */ /* 0x000fea0003800000 */
.L_x_205:
        /* <DEDUP_REMOVED lines=12> */
.L_x_208:
[----:B------:R-:W-:Y:S05]  /*a1a0*/  BSYNC B1 ;  /* 0x0000000000017941 */ /* 0x000fea0003800000 */
.L_x_207:
        /* <DEDUP_REMOVED lines=12> */
.L_x_210:
[----:B------:R-:W-:Y:S05]  /*a270*/  BSYNC B1 ;  /* 0x0000000000017941 */ /* 0x000fea0003800000 */
.L_x_209:
        /* <DEDUP_REMOVED lines=12> */
.L_x_212:
[----:B------:R-:W-:Y:S05]  /*a340*/  BSYNC B1 ;  /* 0x0000000000017941 */ /* 0x000fea0003800000 */
.L_x_211:
        /* <DEDUP_REMOVED lines=12> */
.L_x_214:
[----:B------:R-:W-:Y:S05]  /*a410*/  BSYNC B1 ;  /* 0x0000000000017941 */ /* 0x000fea0003800000 */
.L_x_213:
        /* <DEDUP_REMOVED lines=12> */
.L_x_216:
[----:B------:R-:W-:Y:S05]  /*a4e0*/  BSYNC B1 ;  /* 0x0000000000017941 */ /* 0x000fea0003800000 */
.L_x_215:
        /* <DEDUP_REMOVED lines=12> */
.L_x_218:
[----:B------:R-:W-:Y:S05]  /*a5b0*/  BSYNC B1 ;  /* 0x0000000000017941 */ /* 0x000fea0003800000 */
.L_x_217:
        /* <DEDUP_REMOVED lines=12> */
.L_x_220:
[----:B------:R-:W-:Y:S05]  /*a680*/  BSYNC B1 ;  /* 0x0000000000017941 */ /* 0x000fea0003800000 */
.L_x_219:
        /* <DEDUP_REMOVED lines=12> */
.L_x_222:
[----:B------:R-:W-:Y:S05]  /*a750*/  BSYNC B1 ;  /* 0x0000000000017941 */ /* 0x000fea0003800000 */
.L_x_221:
        /* <DEDUP_REMOVED lines=12> */
.L_x_224:
[----:B------:R-:W-:Y:S05]  /*a820*/  BSYNC B1 ;  /* 0x0000000000017941 */ /* 0x000fea0003800000 */
.L_x_223:
        /* <DEDUP_REMOVED lines=12> */
.L_x_226:
[----:B------:R-:W-:Y:S05]  /*a8f0*/  BSYNC B1 ;  /* 0x0000000000017941 */ /* 0x000fea0003800000 */
.L_x_225:
        /* <DEDUP_REMOVED lines=12> */
.L_x_228:
[----:B------:R-:W-:Y:S05]  /*a9c0*/  BSYNC B1 ;  /* 0x0000000000017941 */ /* 0x000fea0003800000 */
.L_x_227:
        /* <DEDUP_REMOVED lines=12> */
.L_x_230:
[----:B------:R-:W-:Y:S05]  /*aa90*/  BSYNC B1 ;  /* 0x0000000000017941 */ /* 0x000fea0003800000 */
.L_x_229:
        /* <DEDUP_REMOVED lines=12> */
.L_x_232:
[----:B------:R-:W-:Y:S05]  /*ab60*/  BSYNC B1 ;  /* 0x0000000000017941 */ /* 0x000fea0003800000 */
.L_x_231:
        /* <DEDUP_REMOVED lines=12> */
.L_x_234:
[----:B------:R-:W-:Y:S05]  /*ac30*/  BSYNC B1 ;  /* 0x0000000000017941 */ /* 0x000fea0003800000 */
.L_x_233:
        /* <DEDUP_REMOVED lines=12> */
.L_x_236:
[----:B------:R-:W-:Y:S05]  /*ad00*/  BSYNC B1 ;  /* 0x0000000000017941 */ /* 0x000fea0003800000 */
.L_x_235:
[----:B-----5:R-:W-:Y:S01]  /*ad10*/  LOP3.LUT R2, R2, 0xff, RZ, 0xc0, !PT ;  /* 0x000000ff02027812 */ /* 0x020fe200078ec0ff */
[----:B------:R-:W-:Y:S01]  /*ad20*/  BSSY B1, `(.L_x_237) ;  /* 0x000000b000017945 */ /* 0x000fe20003800000 */
[----:B------:R-:W-:Y:S02]  /*ad30*/  ISETP.LT.OR P3, PT, R42, 0x49, !P0 ;  /* 0x000000492a00780c */ /* 0x000fe40004761670 */
[----:B------:R-:W-:-:S05]  /*ad40*/  F2FP.F16.E5M2.UNPACK_B R2, R2 ;  /* 0x00000002ff02723e */ /* 0x000fca00020004ff */
[----:B------:R-:W-:-:S05]  /*ad50*/  HADD2.F32 R2, -RZ, R2.H0_H0 ;  /* 0x20000002ff027230 */ /* 0x000fca0000004100 */
[----:B0-----:R-:W-:-:S04]  /*ad60*/  FMUL R3, R2, UR21 ;  /* 0x0000001502037c20 */ /* 0x001fc80008400000 */
[----:B------:R-:W-:Y:S01]  /*ad70*/  FFMA R3, R0, UR20, R3 ;  /* 0x0000001400037c23 */ /* 0x000fe20008000003 */
[----:B------:R-:W-:-:S04]  /*ad80*/  PRMT R0, RZ, 0x7610, R0 ;  /* 0x00007610ff007816 */ /* 0x000fc80000000000 */
[----:B------:R-:W-:-:S05]  /*ad90*/  F2FP.SATFINITE.E5M2.F32.PACK_AB_MERGE_C R3, RZ, R3, RZ ;  /* 0x00000003ff03723e */ /* 0x000fca00048060ff */
[----:B------:R0:W-:Y:S01]  /*ada0*/  @!P2 STG.E.U8 desc[UR14][R30.64+0x41], R3 ;  /* 0x000041031e00a986 */ /* 0x0001e2000c10110e */
[----:B------:R-:W-:Y:S05]  /*adb0*/  @P3 BRA `(.L_x_238) ;  /* 0x0000000000043947 */ /* 0x000fea0003800000 */
[----:B------:R0:W5:Y:S02]  /*adc0*/  LDG.E.U8 R0, desc[UR14][R24.64+0x48] ;  /* 0x0000480e18007981 */ /* 0x000164000c1e1100 */
.L_x_238:
[----:B------:R-:W-:Y:S05]  /*add0*/  BSYNC B1 ;  /* 0x0000000000017941 */ /* 0x000fea0003800000 */
.L_x_237:
[----:B------:R-:W2:Y:S01]  /*ade0*/  LDL.LU R2, [R1] ;  /* 0x0000000001027983 */ /* 0x000ea20000300800 */
[----:B-----5:R-:W-:Y:S01]  /*adf0*/  LOP3.LUT R0, R0, 0xff, RZ, 0xc0, !PT ;  /* 0x000000ff00007812 */ /* 0x020fe200078ec0ff */
[----:B------:R-:W-:Y:S01]  /*ae00*/  BSSY B1, `(.L_x_239) ;  /* 0x000000b000017945 */ /* 0x000fe20003800000 */
[----:B------:R-:W-:Y:S02]  /*ae10*/  ISETP.LT.OR P2, PT, R42, 0x4a, !P0 ;  /* 0x0000004a2a00780c */ /* 0x000fe40004741670 */
[----:B------:R-:W-:-:S05]  /*ae20*/  F2FP.F16.E5M2.UNPACK_B R0, R0 ;  /* 0x00000000ff00723e */ /* 0x000fca00020004ff */
[----:B------:R-:W-:-:S05]  /*ae30*/  HADD2.F32 R0, -RZ, R0.H0_H0 ;  /* 0x20000000ff007230 */ /* 0x000fca0000004100 */
[----:B------:R-:W-:-:S04]  /*ae40*/  FMUL R0, R0, UR21 ;  /* 0x0000001500007c20 */ /* 0x000fc80008400000 */
[----:B--2---:R-:W-:-:S05]  /*ae50*/  FFMA R0, R2, UR20, R0 ;  /* 0x0000001402007c23 */ /* 0x004fca0008000000 */
[----:B0-----:R-:W-:Y:S02]  /*ae60*/  F2FP.SATFINITE.E5M2.F32.PACK_AB_MERGE_C R3, RZ, R0, RZ ;  /* 0x00000000ff03723e */ /* 0x001fe400048060ff */
[----:B------:R-:W-:-:S03]  /*ae70*/  PRMT R0, RZ, 0x7610, R0 ;  /* 0x00007610ff007816 */ /* 0x000fc60000000000 */
[----:B------:R0:W-:Y:S01]  /*ae80*/  @!P3 STG.E.U8 desc[UR14][R28.64+0x48], R3 ;  /* 0x000048031c00b986 */ /* 0x0001e2000c10110e */
[----:B------:R-:W-:Y:S05]  /*ae90*/  @P2 BRA `(.L_x_240) ;  /* 0x0000000000042947 */ /* 0x000fea0003800000 */
[----:B------:R2:W5:Y:S02]  /*aea0*/  LDG.E.U8 R0, desc[UR14][R24.64+0x49] ;  /* 0x0000490e18007981 */ /* 0x000564000c1e1100 */
.L_x_240:
[----:B------:R-:W-:Y:S05]  /*aeb0*/  BSYNC B1 ;  /* 0x0000000000017941 */ /* 0x000fea0003800000 */
.L_x_239:
[----:B------:R-:W3:Y:S01]  /*aec0*/  LDL.LU R2, [R1+0x4] ;  /* 0x0000040001027983 */ /* 0x000ee20000300800 */
[----:B-----5:R-:W-:Y:S01]  /*aed0*/  LOP3.LUT R0, R0, 0xff, RZ, 0xc0, !PT ;  /* 0x000000ff00007812 */ /* 0x020fe200078ec0ff */
[----:B------:R-:W-:Y:S01]  /*aee0*/  BSSY B1, `(.L_x_241) ;  /* 0x000000b000017945 */ /* 0x000fe20003800000 */
[----:B------:R-:W-:Y:S02]  /*aef0*/  ISETP.LT.OR P3, PT, R42, 0x49, !P1 ;  /* 0x000000492a00780c */ /* 0x000fe40004f61670 */
[----:B------:R-:W-:-:S05]  /*af00*/  F2FP.F16.E5M2.UNPACK_B R0, R0 ;  /* 0x00000000ff00723e */ /* 0x000fca00020004ff */
[----:B------:R-:W-:-:S05]  /*af10*/  HADD2.F32 R0, -RZ, R0.H0_H0 ;  /* 0x20000000ff007230 */ /* 0x000fca0000004100 */
[----:B------:R-:W-:-:S04]  /*af20*/  FMUL R0, R0, UR21 ;  /* 0x0000001500007c20 */ /* 0x000fc80008400000 */
[----:B---3--:R-:W-:-:S05]  /*af30*/  FFMA R0, R2, UR20, R0 ;  /* 0x0000001402007c23 */ /* 0x008fca0008000000 */
[----:B0-----:R-:W-:Y:S02]  /*af40*/  F2FP.SATFINITE.E5M2.F32.PACK_AB_MERGE_C R3, RZ, R0, RZ ;  /* 0x00000000ff03723e */ /* 0x001fe400048060ff */
[----:B------:R-:W-:-:S03]  /*af50*/  PRMT R0, RZ, 0x7610, R0 ;  /* 0x00007610ff007816 */ /* 0x000fc60000000000 */
[----:B------:R0:W-:Y:S01]  /*af60*/  @!P2 STG.E.U8 desc[UR14][R28.64+0x49], R3 ;  /* 0x000049031c00a986 */ /* 0x0001e2000c10110e */
[----:B------:R-:W-:Y:S05]  /*af70*/  @P3 BRA `(.L_x_242) ;  /* 0x0000000000043947 */ /* 0x000fea0003800000 */
[----:B------:R3:W5:Y:S02]  /*af80*/  LDG.E.U8 R0, desc[UR14][R26.64+0x48] ;  /* 0x0000480e1a007981 */ /* 0x000764000c1e1100 */
.L_x_242:
[----:B------:R-:W-:Y:S05]  /*af90*/  BSYNC B1 ;  /* 0x0000000000017941 */ /* 0x000fea0003800000 */
.L_x_241:
[----:B------:R-:W2:Y:S01]  /*afa0*/  LDL.LU R2, [R1+0x8] ;  /* 0x0000080001027983 */ /* 0x000ea20000300800 */
        /* <DEDUP_REMOVED lines=12> */
.L_x_244:
[----:B------:R-:W-:Y:S05]  /*b070*/  BSYNC B1 ;  /* 0x0000000000017941 */ /* 0x000fea0003800000 */
.L_x_243:
        /* <DEDUP_REMOVED lines=13> */
.L_x_246:
[----:B------:R-:W-:Y:S05]  /*b150*/  BSYNC B1 ;  /* 0x0000000000017941 */ /* 0x000fea0003800000 */
.L_x_245:
        /* <DEDUP_REMOVED lines=13> */
.L_x_248:
[----:B------:R-:W-:Y:S05]  /*b230*/  BSYNC B1 ;  /* 0x0000000000017941 */ /* 0x000fea0003800000 */
.L_x_247:
        /* <DEDUP_REMOVED lines=13> */
.L_x_250:
[----:B------:R-:W-:Y:S05]  /*b310*/  BSYNC B1 ;  /* 0x0000000000017941 */ /* 0x000fea0003800000 */
.L_x_249:
        /* <DEDUP_REMOVED lines=13> */
.L_x_252:
[----:B------:R-:W-:Y:S05]  /*b3f0*/  BSYNC B1 ;  /* 0x0000000000017941 */ /* 0x000fea0003800000 */
.L_x_251:
        /* <DEDUP_REMOVED lines=13> */
.L_x_254:
[----:B------:R-:W-:Y:S05]  /*b4d0*/  BSYNC B1 ;  /* 0x0000000000017941 */ /* 0x000fea0003800000 */
.L_x_253:
        /* <DEDUP_REMOVED lines=13> */
.L_x_256:
[----:B------:R-:W-:Y:S05]  /*b5b0*/  BSYNC B1 ;  /* 0x0000000000017941 */ /* 0x000fea0003800000 */
.L_x_255:
        /* <DEDUP_REMOVED lines=13> */
.L_x_258:
[----:B------:R-:W-:Y:S05]  /*b690*/  BSYNC B1 ;  /* 0x0000000000017941 */ /* 0x000fea0003800000 */
.L_x_257:
        /* <DEDUP_REMOVED lines=13> */
.L_x_260:
[----:B------:R-:W-:Y:S05]  /*b770*/  BSYNC B1 ;  /* 0x0000000000017941 */ /* 0x000fea0003800000 */
.L_x_259:
        /* <DEDUP_REMOVED lines=13> */
.L_x_262:
[----:B------:R-:W-:Y:S05]  /*b850*/  BSYNC B1 ;  /* 0x0000000000017941 */ /* 0x000fea0003800000 */
.L_x_261:
        /* <DEDUP_REMOVED lines=13> */
.L_x_264:
[----:B------:R-:W-:Y:S05]  /*b930*/  BSYNC B1 ;  /* 0x0000000000017941 */ /* 0x000fea0003800000 */
.L_x_263:
        /* <DEDUP_REMOVED lines=13> */
.L_x_266:
[----:B------:R-:W-:Y:S05]  /*ba10*/  BSYNC B1 ;  /* 0x0000000000017941 */ /* 0x000fea0003800000 */
.L_x_265:
        /* <DEDUP_REMOVED lines=13> */
.L_x_268:
[----:B------:R-:W-:Y:S05]  /*baf0*/  BSYNC B1 ;  /* 0x0000000000017941 */ /* 0x000fea0003800000 */
.L_x_267:
        /* <DEDUP_REMOVED lines=13> */
.L_x_270:
[----:B------:R-:W-:Y:S05]  /*bbd0*/  BSYNC B1 ;  /* 0x0000000000017941 */ /* 0x000fea0003800000 */
.L_x_269:
        /* <DEDUP_REMOVED lines=13> */
.L_x_272:
[----:B------:R-:W-:Y:S05]  /*bcb0*/  BSYNC B1 ;  /* 0x0000000000017941 */ /* 0x000fea0003800000 */
.L_x_271:
        /* <DEDUP_REMOVED lines=13> */
.L_x_274:
[----:B------:R-:W-:Y:S05]  /*bd90*/  BSYNC B1 ;  /* 0x0000000000017941 */ /* 0x000fea0003800000 */
.L_x_273:
        /* <DEDUP_REMOVED lines=13> */
.L_x_276:
[----:B------:R-:W-:Y:S05]  /*be70*/  BSYNC B1 ;  /* 0x0000000000017941 */ /* 0x000fea0003800000 */
.L_x_275:
        /* <DEDUP_REMOVED lines=13> */
.L_x_278:
[----:B------:R-:W-:Y:S05]  /*bf50*/  BSYNC B1 ;  /* 0x0000000000017941 */ /* 0x000fea0003800000 */
.L_x_277:
        /* <DEDUP_REMOVED lines=13> */
.L_x_280:
[----:B------:R-:W-:Y:S05]  /*c030*/  BSYNC B1 ;  /* 0x0000000000017941 */ /* 0x000fea0003800000 */
.L_x_279:
        /* <DEDUP_REMOVED lines=13> */
.L_x_282:
[----:B------:R-:W-:Y:S05]  /*c110*/  BSYNC B1 ;  /* 0x0000000000017941 */ /* 0x000fea0003800000 */
.L_x_281:
        /* <DEDUP_REMOVED lines=13> */
.L_x_284:
[----:B------:R-:W-:Y:S05]  /*c1f0*/  BSYNC B1 ;  /* 0x0000000000017941 */ /* 0x000fea0003800000 */
.L_x_283:
        /* <DEDUP_REMOVED lines=13> */
.L_x_286:
[----:B------:R-:W-:Y:S05]  /*c2d0*/  BSYNC B1 ;  /* 0x0000000000017941 */ /* 0x000fea0003800000 */
.L_x_285:
        /* <DEDUP_REMOVED lines=13> */
.L_x_288:
[----:B------:R-:W-:Y:S05]  /*c3b0*/  BSYNC B1 ;  /* 0x0000000000017941 */ /* 0x000fea0003800000 */
.L_x_287:
        /* <DEDUP_REMOVED lines=13> */
.L_x_290:
[----:B------:R-:W-:Y:S05]  /*c490*/  BSYNC B1 ;  /* 0x0000000000017941 */ /* 0x000fea0003800000 */
.L_x_289:
        /* <DEDUP_REMOVED lines=13> */
.L_x_292:
[----:B------:R-:W-:Y:S05]  /*c570*/  BSYNC B1 ;  /* 0x0000000000017941 */ /* 0x000fea0003800000 */
.L_x_291:
[----:B------:R-:W-:Y:S05]  /*c580*/  @P1 BRA `(.L_x_293) ;  /* 0x0000002000a41947 */ /* 0x000fea0003800000 */
[----:B------:R-:W2:Y:S01]  /*c590*/  LDL.LU R2, [R1+0x6c] ;  /* 0x00006c0001027983 */ /* 0x000ea20000300800 */
[----:B-----5:R-:W-:-:S04]  /*c5a0*/  LOP3.LUT R0, R0, 0xff, RZ, 0xc0, !PT ;  /* 0x000000ff00007812 */ /* 0x020fc800078ec0ff */
[----:B------:R-:W-:-:S05]  /*c5b0*/  F2FP.F16.E5M2.UNPACK_B R0, R0 ;  /* 0x00000000ff00723e */ /* 0x000fca00020004ff */
[----:B------:R-:W-:-:S05]  /*c5c0*/  HADD2.F32 R0, -RZ, R0.H0_H0 ;  /* 0x20000000ff007230 */ /* 0x000fca0000004100 */
[----:B------:R-:W-:-:S04]  /*c5d0*/  FMUL R0, R0, UR21 ;  /* 0x0000001500007c20 */ /* 0x000fc80008400000 */
[----:B--2---:R-:W-:-:S05]  /*c5e0*/  FFMA R0, R2, UR20, R0 ;  /* 0x0000001402007c23 */ /* 0x004fca0008000000 */
[----:B0-----:R-:W-:-:S05]  /*c5f0*/  F2FP.SATFINITE.E5M2.F32.PACK_AB_MERGE_C R3, RZ, R0, RZ ;  /* 0x00000000ff03723e */ /* 0x001fca00048060ff */
[----:B------:R0:W-:Y:S01]  /*c600*/  STG.E.U8 desc[UR14][R30.64+0x79], R3 ;  /* 0x000079031e007986 */ /* 0x0001e2000c10110e */
[----:B------:R-:W-:Y:S05]  /*c610*/  BRA `(.L_x_293) ;  /* 0x0000002000807947 */ /* 0x000fea0003800000 */
.L_x_36:
[----:B------:R-:W-:Y:S01]  /*c620*/  ISETP.GE.AND P3, PT, R41, 0x1, PT ;  /* 0x000000012900780c */ /* 0x000fe20003f66270 */
[----:B------:R-:W-:Y:S01]  /*c630*/  FMUL R227, R227, UR20 ;  /* 0x00000014e3e37c20 */ /* 0x000fe20008400000 */
[----:B------:R-:W-:Y:S01]  /*c640*/  ISETP.GE.AND P2, PT, R41, 0x9, PT ;  /* 0x000000092900780c */ /* 0x000fe20003f46270 */
[----:B------:R-:W-:Y:S01]  /*c650*/  FMUL R228, R228, UR20 ;  /* 0x00000014e4e47c20 */ /* 0x000fe20008400000 */
[C---:B------:R-:W-:Y:S01]  /*c660*/  ISETP.LT.OR P0, PT, R42.reuse, 0x1, !P3 ;  /* 0x000000012a00780c */ /* 0x040fe20005f01670 */
[----:B------:R-:W-:Y:S01]  /*c670*/  FMUL R225, R225, UR20 ;  /* 0x00000014e1e17c20 */ /* 0x000fe20008400000 */
[----:B------:R-:W-:Y:S01]  /*c680*/  ISETP.LT.OR P1, PT, R42, 0x2, !P3 ;  /* 0x000000022a00780c */ /* 0x000fe20005f21670 */
[----:B------:R-:W-:Y:S01]  /*c690*/  FMUL R226, R226, UR20 ;  /* 0x00000014e2e27c20 */ /* 0x000fe20008400000 */
[----:B------:R-:W-:Y:S02]  /*c6a0*/  ISETP.LT.OR P6, PT, R42, 0x2, !P2 ;  /* 0x000000022a00780c */ /* 0x000fe400057c1670 */
[----:B------:R-:W-:-:S02]  /*c6b0*/  F2FP.SATFINITE.E5M2.F32.PACK_AB_MERGE_C R33, RZ, R228, RZ ;  /* 0x000000e4ff21723e */ /* 0x000fc400048060ff */
[----:B------:R-:W-:Y:S02]  /*c6c0*/  F2FP.SATFINITE.E5M2.F32.PACK_AB_MERGE_C R227, RZ, R227, RZ ;  /* 0x000000e3ffe3723e */ /* 0x000fe400048060ff */
[C---:B------:R-:W-:Y:S02]  /*c6d0*/  ISETP.LT.OR P5, PT, R42.reuse, 0x1, !P2 ;  /* 0x000000012a00780c */ /* 0x040fe400057a1670 */
[----:B------:R-:W-:Y:S01]  /*c6e0*/  F2FP.SATFINITE.E5M2.F32.PACK_AB_MERGE_C R225, RZ, R225, RZ ;  /* 0x000000e1ffe1723e */ /* 0x000fe200048060ff */
[----:B------:R0:W-:Y:S01]  /*c6f0*/  @!P0 STG.E.U8 desc[UR14][R24.64], R33 ;  /* 0x0000002118008986 */ /* 0x0001e2000c10110e */
[----:B------:R-:W-:Y:S01]  /*c700*/  ISETP.LT.OR P0, PT, R42, 0x9, !P3 ;  /* 0x000000092a00780c */ /* 0x000fe20005f01670 */
[----:B------:R-:W-:Y:S01]  /*c710*/  FMUL R224, R224, UR20 ;  /* 0x00000014e0e07c20 */ /* 0x000fe20008400000 */
[----:B------:R-:W-:Y:S01]  /*c720*/  F2FP.SATFINITE.E5M2.F32.PACK_AB_MERGE_C R35, RZ, R226, RZ ;  /* 0x000000e2ff23723e */ /* 0x000fe200048060ff */
[----:B------:R-:W-:Y:S01]  /*c730*/  @!P1 STG.E.U8 desc[UR14][R24.64+0x1], R227 ;  /* 0x000001e318009986 */ /* 0x000fe2000c10110e */
[----:B------:R-:W-:-:S03]  /*c740*/  ISETP.LT.OR P1, PT, R42, 0xa, !P3 ;  /* 0x0000000a2a00780c */ /* 0x000fc60005f21670 */
[----:B------:R-:W-:Y:S01]  /*c750*/  @!P6 STG.E.U8 desc[UR14][R26.64+0x1], R225 ;  /* 0x000001e11a00e986 */ /* 0x000fe2000c10110e */
[----:B------:R-:W-:Y:S01]  /*c760*/  ISETP.LT.OR P6, PT, R42, 0xa, !P2 ;  /* 0x0000000a2a00780c */ /* 0x000fe200057c1670 */
[----:B------:R-:W-:Y:S01]  /*c770*/  FMUL R223, R223, UR20 ;  /* 0x00000014dfdf7c20 */ /* 0x000fe20008400000 */
[----:B------:R-:W-:Y:S01]  /*c780*/  FMUL R221, R221, UR20 ;  /* 0x00000014dddd7c20 */ /* 0x000fe20008400000 */
[----:B------:R2:W-:Y:S01]  /*c790*/  @!P5 STG.E.U8 desc[UR14][R26.64], R35 ;  /* 0x000000231a00d986 */ /* 0x0005e2000c10110e */
[----:B0-----:R-:W-:Y:S02]  /*c7a0*/  F2FP.SATFINITE.E5M2.F32.PACK_AB_MERGE_C R33, RZ, R224, RZ ;  /* 0x000000e0ff21723e */ /* 0x001fe400048060ff */
[----:B------:R-:W-:Y:S01]  /*c7b0*/  F2FP.SATFINITE.E5M2.F32.PACK_AB_MERGE_C R223, RZ, R223, RZ ;  /* 0x000000dfffdf723e */ /* 0x000fe200048060ff */
[----:B------:R-:W-:Y:S01]  /*c7c0*/  FMUL R222, R222, UR20 ;  /* 0x00000014dede7c20 */ /* 0x000fe20008400000 */
[----:B------:R-:W-:Y:S01]  /*c7d0*/  ISETP.LT.OR P5, PT, R42, 0x9, !P2 ;  /* 0x000000092a00780c */ /* 0x000fe200057a1670 */
[----:B------:R-:W-:Y:S01]  /*c7e0*/  FMUL R220, R220, UR20 ;  /* 0x00000014dcdc7c20 */ /* 0x000fe20008400000 */
[----:B------:R-:W-:Y:S01]  /*c7f0*/  F2FP.SATFINITE.E5M2.F32.PACK_AB_MERGE_C R221, RZ, R221, RZ ;  /* 0x000000ddffdd723e */ /* 0x000fe200048060ff */
[----:B------:R0:W-:Y:S01]  /*c800*/  @!P0 STG.E.U8 desc[UR14][R24.64+0x8], R33 ;  /* 0x0000082118008986 */ /* 0x0001e2000c10110e */
[----:B------:R-:W-:-:S03]  /*c810*/  ISETP.LT.OR P0, PT, R42, 0x11, !P3 ;  /* 0x000000112a00780c */ /* 0x000fc60005f01670 */
[----:B------:R-:W-:Y:S01]  /*c820*/  @!P1 STG.E.U8 desc[UR14][R24.64+0x9], R223 ;  /* 0x000009df18009986 */ /* 0x000fe2000c10110e */
[----:B------:R-:W-:-:S03]  /*c830*/  ISETP.LT.OR P1, PT, R42, 0x12, !P3 ;  /* 0x000000122a00780c */ /* 0x000fc60005f21670 */
[----:B------:R-:W-:Y:S01]  /*c840*/  @!P6 STG.E.U8 desc[UR14][R26.64+0x9], R221 ;  /* 0x000009dd1a00e986 */ /* 0x000fe2000c10110e */
[C---:B------:R-:W-:Y:S01]  /*c850*/  ISETP.LT.OR P6, PT, R42.reuse, 0x12, !P2 ;  /* 0x000000122a00780c */ /* 0x040fe200057c1670 */
[----:B------:R-:W-:Y:S01]  /*c860*/  FMUL R219, R219, UR20 ;  /* 0x00000014dbdb7c20 */ /* 0x000fe20008400000 */
[----:B--2---:R-:W-:Y:S01]  /*c870*/  F2FP.SATFINITE.E5M2.F32.PACK_AB_MERGE_C R35, RZ, R222, RZ ;  /* 0x000000deff23723e */ /* 0x004fe200048060ff */
[----:B------:R-:W-:Y:S01]  /*c880*/  FMUL R217, R217, UR20 ;  /* 0x00000014d9d97c20 */ /* 0x000fe20008400000 */
[----:B0-----:R-:W-:Y:S01]  /*c890*/  F2FP.SATFINITE.E5M2.F32.PACK_AB_MERGE_C R33, RZ, R220, RZ ;  /* 0x000000dcff21723e */ /* 0x001fe200048060ff */
[----:B------:R-:W2:Y:S01]  /*c8a0*/  LDL.LU R226, [R1+0x8] ;  /* 0x0000080001e27983 */ /* 0x000ea20000300800 */
[----:B------:R-:W-:Y:S02]  /*c8b0*/  F2FP.SATFINITE.E5M2.F32.PACK_AB_MERGE_C R219, RZ, R219, RZ ;  /* 0x000000dbffdb723e */ /* 0x000fe400048060ff */
[----:B------:R-:W-:Y:S01]  /*c8c0*/  F2FP.SATFINITE.E5M2.F32.PACK_AB_MERGE_C R217, RZ, R217, RZ ;  /* 0x000000d9ffd9723e */ /* 0x000fe200048060ff */
[----:B------:R0:W-:Y:S01]  /*c8d0*/  @!P5 STG.E.U8 desc[UR14][R26.64+0x8], R35 ;  /* 0x000008231a00d986 */ /* 0x0001e2000c10110e */
[----:B------:R-:W-:Y:S01]  /*c8e0*/  ISETP.LT.OR P5, PT, R42, 0x11, !P2 ;  /* 0x000000112a00780c */ /* 0x000fe200057a1670 */
[----:B------:R-:W-:-:S02]  /*c8f0*/  FMUL R218, R218, UR20 ;  /* 0x00000014dada7c20 */ /* 0x000fc40008400000 */
[----:B------:R-:W3:Y:S04]  /*c900*/  LDL.LU R227, [R1+0x4] ;  /* 0x0000040001e37983 */ /* 0x000ee80000300800 */
[----:B------:R-:W4:Y:S04]  /*c910*/  LDL.LU R225, [R1] ;  /* 0x0000000001e17983 */ /* 0x000f280000300800 */
[----:B------:R1:W-:Y:S01]  /*c920*/  @!P0 STG.E.U8 desc[UR14][R24.64+0x10], R33 ;  /* 0x0000102118008986 */ /* 0x0003e2000c10110e */
[----:B------:R-:W-:-:S03]  /*c930*/  ISETP.LT.OR P0, PT, R42, 0x19, !P3 ;  /* 0x000000192a00780c */ /* 0x000fc60005f01670 */
[----:B------:R-:W-:Y:S01]  /*c940*/  @!P1 STG.E.U8 desc[UR14][R24.64+0x11], R219 ;  /* 0x000011db18009986 */ /* 0x000fe2000c10110e */
[----:B------:R-:W-:-:S03]  /*c950*/  ISETP.LT.OR P1, PT, R42, 0x1a, !P3 ;  /* 0x0000001a2a00780c */ /* 0x000fc60005f21670 */
[----:B------:R-:W-:Y:S01]  /*c960*/  @!P6 STG.E.U8 desc[UR14][R26.64+0x11], R217 ;  /* 0x000011d91a00e986 */ /* 0x000fe2000c10110e */
[----:B------:R-:W-:Y:S01]  /*c970*/  ISETP.LT.OR P6, PT, R42, 0x1a, !P2 ;  /* 0x0000001a2a00780c */ /* 0x000fe200057c1670 */
[----:B------:R-:W-:Y:S01]  /*c980*/  FMUL R216, R216, UR20 ;  /* 0x00000014d8d87c20 */ /* 0x000fe20008400000 */
[----:B0-----:R-:W-:Y:S01]  /*c990*/  F2FP.SATFINITE.E5M2.F32.PACK_AB_MERGE_C R35, RZ, R218, RZ ;  /* 0x000000daff23723e */ /* 0x001fe200048060ff */
[----:B------:R-:W-:Y:S01]  /*c9a0*/  FMUL R215, R215, UR20 ;  /* 0x00000014d7d77c20 */ /* 0x000fe20008400000 */
[----:B------:R-:W-:Y:S01]  /*c9b0*/  FMUL R213, R213, UR20 ;  /* 0x00000014d5d57c20 */ /* 0x000fe20008400000 */
[----:B------:R-:W-:Y:S01]  /*c9c0*/  FMUL R214, R214, UR20 ;  /* 0x00000014d6d67c20 */ /* 0x000fe20008400000 */
[----:B-1----:R-:W-:Y:S01]  /*c9d0*/  F2FP.SATFINITE.E5M2.F32.PACK_AB_MERGE_C R33, RZ, R216, RZ ;  /* 0x000000d8ff21723e */ /* 0x002fe200048060ff */
[----:B------:R0:W-:Y:S01]  /*c9e0*/  @!P5 STG.E.U8 desc[UR14][R26.64+0x10], R35 ;  /* 0x000010231a00d986 */ /* 0x0001e2000c10110e */
[----:B------:R-:W-:Y:S02]  /*c9f0*/  F2FP.SATFINITE.E5M2.F32.PACK_AB_MERGE_C R215, RZ, R215, RZ ;  /* 0x000000d7ffd7723e */ /* 0x000fe400048060ff */
        /* <DEDUP_REMOVED lines=12> */
[----:B-1----:R-:W-:Y:S01]  /*cac0*/  F2FP.SATFINITE.E5M2.F32.PACK_AB_MERGE_C R33, RZ, R212, RZ ;  /* 0x000000d4ff21723e */ /* 0x002fe200048060ff */
[----:B------:R-:W-:Y:S01]  /*cad0*/  FMUL R210, R210, UR20 ;  /* 0x00000014d2d27c20 */ /* 0x000fe20008400000 */
[----:B------:R-:W-:Y:S01]  /*cae0*/  F2FP.SATFINITE.E5M2.F32.PACK_AB_MERGE_C R211, RZ, R211, RZ ;  /* 0x000000d3ffd3723e */ /* 0x000fe200048060ff */
[----:B------:R0:W-:Y:S01]  /*caf0*/  @!P5 STG.E.U8 desc[UR14][R26.64+0x18], R35 ;  /* 0x000018231a00d986 */ /* 0x0001e2000c10110e */
[C---:B------:R-:W-:Y:S02]  /*cb00*/  ISETP.LT.OR P5, PT, R42.reuse, 0x21, !P2 ;  /* 0x000000212a00780c */ /* 0x040fe400057a1670 */
        /* <DEDUP_REMOVED lines=111> */
[C---:B------:R-:W-:Y:S01]  /*d200*/  ISETP.LT.OR P5, PT, R42.reuse, 0x59, !P2 ;  /* 0x000000592a00780c */ /* 0x040fe200057a1670 */
[----:B------:R-:W-:Y:S01]  /*d210*/  FMUL R179, R179, UR20 ;  /* 0x00000014b3b37c20 */ /* 0x000fe20008400000 */
[----:B------:R-:W-:Y:S01]  /*d220*/  F2FP.SATFINITE.E5M2.F32.PACK_AB_MERGE_C R181, RZ, R181, RZ ;  /* 0x000000b5ffb5723e */ /* 0x000fe200048060ff */
[----:B------:R1:W-:Y:S04]  /*d230*/  @!P0 STG.E.U8 desc[UR14][R24.64+0x58], R33 ;  /* 0x0000582118008986 */ /* 0x0003e8000c10110e */
[----:B------:R-:W-:Y:S04]  /*d240*/  @!P1 STG.E.U8 desc[UR14][R24.64+0x59], R183 ;  /* 0x000059b718009986 */ /* 0x000fe8000c10110e */
[----:B------:R-:W-:Y:S01]  /*d250*/  @!P6 STG.E.U8 desc[UR14][R26.64+0x59], R181 ;  /* 0x000059b51a00e986 */ /* 0x000fe2000c10110e */
[----:B------:R-:W-:-:S02]  /*d260*/  ISETP.LT.OR P6, PT, R42, 0x62, !P3 ;  /* 0x000000622a00780c */ /* 0x000fc40005fc1670 */
[----:B0-----:R-:W-:Y:S01]  /*d270*/  F2FP.SATFINITE.E5M2.F32.PACK_AB_MERGE_C R35, RZ, R182, RZ ;  /* 0x000000b6ff23723e */ /* 0x001fe200048060ff */
[----:B------:R-:W-:Y:S01]  /*d280*/  FMUL R180, R180, UR20 ;  /* 0x00000014b4b47c20 */ /* 0x000fe20008400000 */
[----:B------:R-:W-:Y:S01]  /*d290*/  F2FP.SATFINITE.E5M2.F32.PACK_AB_MERGE_C R179, RZ, R179, RZ ;  /* 0x000000b3ffb3723e */ /* 0x000fe200048060ff */
[----:B------:R-:W-:Y:S01]  /*d2a0*/  FMUL R178, R178, UR20 ;  /* 0x00000014b2b27c20 */ /* 0x000fe20008400000 */
[----:B------:R-:W-:Y:S01]  /*d2b0*/  FMUL R177, R177, UR20 ;  /* 0x00000014b1b17c20 */ /* 0x000fe20008400000 */
[----:B------:R0:W-:Y:S01]  /*d2c0*/  @!P5 STG.E.U8 desc[UR14][R26.64+0x58], R35 ;  /* 0x000058231a00d986 */ /* 0x0001e2000c10110e */
[C---:B------:R-:W-:Y:S02]  /*d2d0*/  ISETP.LT.OR P5, PT, R42.reuse, 0x61, !P3 ;  /* 0x000000612a00780c */ /* 0x040fe40005fa1670 */
[----:B------:R-:W-:Y:S01]  /*d2e0*/  ISETP.LT.OR P0, PT, R42, 0x61, !P2 ;  /* 0x000000612a00780c */ /* 0x000fe20005701670 */
[----:B------:R-:W-:Y:S01]  /*d2f0*/  FMUL R176, R176, UR20 ;  /* 0x00000014b0b07c20 */ /* 0x000fe20008400000 */
[C---:B------:R-:W-:Y:S01]  /*d300*/  ISETP.LT.OR P1, PT, R42.reuse, 0x62, !P2 ;  /* 0x000000622a00780c */ /* 0x040fe20005721670 */
[----:B------:R-:W-:Y:S01]  /*d310*/  @!P6 STG.E.U8 desc[UR14][R24.64+0x61], R179 ;  /* 0x000061b31800e986 */ /* 0x000fe2000c10110e */
[----:B------:R-:W-:-:S02]  /*d320*/  ISETP.LT.OR P6, PT, R42, 0x69, !P3 ;  /* 0x000000692a00780c */ /* 0x000fc40005fc1670 */
[----:B-1----:R-:W-:Y:S01]  /*d330*/  F2FP.SATFINITE.E5M2.F32.PACK_AB_MERGE_C R33, RZ, R180, RZ ;  /* 0x000000b4ff21723e */ /* 0x002fe200048060ff */
[----:B------:R-:W-:Y:S01]  /*d340*/  FMUL R175, R175, UR20 ;  /* 0x00000014afaf7c20 */ /* 0x000fe20008400000 */
[----:B------:R-:W-:Y:S01]  /*d350*/  F2FP.SATFINITE.E5M2.F32.PACK_AB_MERGE_C R177, RZ, R177, RZ ;  /* 0x000000b1ffb1723e */ /* 0x000fe200048060ff */
[----:B------:R-:W-:Y:S01]  /*d360*/  FMUL R174, R174, UR20 ;  /* 0x00000014aeae7c20 */ /* 0x000fe20008400000 */
[----:B0-----:R-:W-:Y:S01]  /*d370*/  F2FP.SATFINITE.E5M2.F32.PACK_AB_MERGE_C R35, RZ, R178, RZ ;  /* 0x000000b2ff23723e */ /* 0x001fe200048060ff */
[----:B------:R0:W-:Y:S01]  /*d380*/  @!P5 STG.E.U8 desc[UR14][R24.64+0x60], R33 ;  /* 0x000060211800d986 */ /* 0x0001e2000c10110e */
[----:B------:R-:W-:-:S03]  /*d390*/  F2FP.SATFINITE.E5M2.F32.PACK_AB_MERGE_C R37, RZ, R176, RZ ;  /* 0x000000b0ff25723e */ /* 0x000fc600048060ff */
[----:B------:R1:W-:Y:S01]  /*d3a0*/  @!P0 STG.E.U8 desc[UR14][R26.64+0x60], R35 ;  /* 0x000060231a008986 */ /* 0x0003e2000c10110e */
[----:B------:R-:W-:-:S03]  /*d3b0*/  ISETP.LT.OR P0, PT, R42, 0x6a, !P3 ;  /* 0x0000006a2a00780c */ /* 0x000fc60005f01670 */
[----:B------:R-:W-:Y:S01]  /*d3c0*/  @!P1 STG.E.U8 desc[UR14][R26.64+0x61], R177 ;  /* 0x000061b11a009986 */ /* 0x000fe2000c10110e */
[C---:B------:R-:W-:Y:S02]  /*d3d0*/  ISETP.LT.OR P1, PT, R42.reuse, 0x69, !P2 ;  /* 0x000000692a00780c */ /* 0x040fe40005721670 */
[C---:B------:R-:W-:Y:S01]  /*d3e0*/  ISETP.LT.OR P5, PT, R42.reuse, 0x6a, !P2 ;  /* 0x0000006a2a00780c */ /* 0x040fe200057a1670 */
[----:B------:R-:W-:Y:S01]  /*d3f0*/  @!P6 STG.E.U8 desc[UR14][R24.64+0x68], R37 ;  /* 0x000068251800e986 */ /* 0x000fe2000c10110e */
[----:B------:R-:W-:Y:S01]  /*d400*/  ISETP.LT.OR P6, PT, R42, 0x71, !P3 ;  /* 0x000000712a00780c */ /* 0x000fe20005fc1670 */
[----:B------:R-:W-:Y:S01]  /*d410*/  FMUL R173, R173, UR20 ;  /* 0x00000014adad7c20 */ /* 0x000fe20008400000 */
[----:B------:R-:W-:Y:S01]  /*d420*/  F2FP.SATFINITE.E5M2.F32.PACK_AB_MERGE_C R175, RZ, R175, RZ ;  /* 0x000000afffaf723e */ /* 0x000fe200048060ff */
[----:B------:R-:W-:Y:S01]  /*d430*/  FMUL R172, R172, UR20 ;  /* 0x00000014acac7c20 */ /* 0x000fe20008400000 */
[----:B0-----:R-:W-:Y:S01]  /*d440*/  F2FP.SATFINITE.E5M2.F32.PACK_AB_MERGE_C R33, RZ, R174, RZ ;  /* 0x000000aeff21723e */ /* 0x001fe200048060ff */
[----:B------:R-:W-:Y:S01]  /*d450*/  FMUL R171, R171, UR20 ;  /* 0x00000014abab7c20 */ /* 0x000fe20008400000 */
[----:B------:R-:W-:Y:S01]  /*d460*/  F2FP.SATFINITE.E5M2.F32.PACK_AB_MERGE_C R173, RZ, R173, RZ ;  /* 0x000000adffad723e */ /* 0x000fe200048060ff */
[----:B------:R-:W-:Y:S01]  /*d470*/  @!P0 STG.E.U8 desc[UR14][R24.64+0x69], R175 ;  /* 0x000069af18008986 */ /* 0x000fe2000c10110e */
[----:B-1----:R-:W-:-:S02]  /*d480*/  F2FP.SATFINITE.E5M2.F32.PACK_AB_MERGE_C R35, RZ, R172, RZ ;  /* 0x000000acff23723e */ /* 0x002fc400048060ff */
[C---:B------:R-:W-:Y:S01]  /*d490*/  ISETP.LT.OR P0, PT, R42.reuse, 0x72, !P3 ;  /* 0x000000722a00780c */ /* 0x040fe20005f01670 */
[----:B------:R0:W-:Y:S01]  /*d4a0*/  @!P1 STG.E.U8 desc[UR14][R26.64+0x68], R33 ;  /* 0x000068211a009986 */ /* 0x0001e2000c10110e */
[----:B------:R-:W-:Y:S01]  /*d4b0*/  ISETP.LT.OR P1, PT, R42, 0x71, !P2 ;  /* 0x000000712a00780c */ /* 0x000fe20005721670 */
[----:B------:R-:W-:Y:S02]  /*d4c0*/  FMUL R170, R170, UR20 ;  /* 0x00000014aaaa7c20 */ /* 0x000fe40008400000 */
[----:B------:R-:W-:Y:S01]  /*d4d0*/  @!P5 STG.E.U8 desc[UR14][R26.64+0x69], R173 ;  /* 0x000069ad1a00d986 */ /* 0x000fe2000c10110e */
[C---:B------:R-:W-:Y:S01]  /*d4e0*/  ISETP.LT.OR P5, PT, R42.reuse, 0x72, !P2 ;  /* 0x000000722a00780c */ /* 0x040fe200057a1670 */
[----:B------:R-:W-:Y:S02]  /*d4f0*/  FMUL R169, R169, UR20 ;  /* 0x00000014a9a97c20 */ /* 0x000fe40008400000 */
[----:B------:R1:W-:Y:S01]  /*d500*/  @!P6 STG.E.U8 desc[UR14][R24.64+0x70], R35 ;  /* 0x000070231800e986 */ /* 0x0003e2000c10110e */
[----:B------:R-:W-:-:S02]  /*d510*/  ISETP.LT.OR P6, PT, R42, 0x79, !P3 ;  /* 0x000000792a00780c */ /* 0x000fc40005fc1670 */
        /* <DEDUP_REMOVED lines=8> */
[----:B------:R-:W-:Y:S02]  /*d5a0*/  F2FP.SATFINITE.E5M2.F32.PACK_AB_MERGE_C R167, RZ, R167, RZ ;  /* 0x000000a7ffa7723e */ /* 0x000fe400048060ff */
[----:B-1----:R-:W-:Y:S01]  /*d5b0*/  F2FP.SATFINITE.E5M2.F32.PACK_AB_MERGE_C R35, RZ, R168, RZ ;  /* 0x000000a8ff23723e */ /* 0x002fe200048060ff */
[----:B------:R-:W-:Y:S01]  /*d5c0*/  @!P1 STG.E.U8 desc[UR14][R26.64+0x70], R33 ;  /* 0x000070211a009986 */ /* 0x000fe2000c10110e */
[----:B------:R-:W-:-:S03]  /*d5d0*/  ISETP.GE.AND P1, PT, R41, 0x81, PT ;  /* 0x000000812900780c */ /* 0x000fc60003f26270 */
[----:B------:R-:W-:Y:S01]  /*d5e0*/  @!P5 STG.E.U8 desc[UR14][R26.64+0x71], R169 ;  /* 0x000071a91a00d986 */ /* 0x000fe2000c10110e */
[C---:B------:R-:W-:Y:S02]  /*d5f0*/  ISETP.LT.OR P5, PT, R42.reuse, 0x79, !P2 ;  /* 0x000000792a00780c */ /* 0x040fe400057a1670 */
[C---:B------:R-:W-:Y:S01]  /*d600*/  ISETP.LT.OR P2, PT, R42.reuse, 0x7a, !P2 ;  /* 0x0000007a2a00780c */ /* 0x040fe20005741670 */
[----:B------:R-:W-:Y:S01]  /*d610*/  @!P6 STG.E.U8 desc[UR14][R24.64+0x78], R35 ;  /* 0x000078231800e986 */ /* 0x000fe2000c10110e */
[C---:B------:R-:W-:Y:S01]  /*d620*/  ISETP.LT.OR P6, PT, R42.reuse, 0x1, !P1 ;  /* 0x000000012a00780c */ /* 0x040fe20004fc1670 */
[----:B------:R-:W-:Y:S02]  /*d630*/  FMUL R165, R165, UR20 ;  /* 0x00000014a5a57c20 */ /* 0x000fe40008400000 */
[----:B------:R0:W-:Y:S01]  /*d640*/  @!P3 STG.E.U8 desc[UR14][R24.64+0x79], R167 ;  /* 0x000079a71800b986 */ /* 0x0001e2000c10110e */
[----:B------:R-:W-:Y:S01]  /*d650*/  ISETP.LT.OR P3, PT, R42, 0x2, !P1 ;  /* 0x000000022a00780c */ /* 0x000fe20004f61670 */
[----:B------:R-:W-:Y:S01]  /*d660*/  FMUL R164, R164, UR20 ;  /* 0x00000014a4a47c20 */ /* 0x000fe20008400000 */
[----:B------:R-:W-:Y:S01]  /*d670*/  FMUL R163, R163, UR20 ;  /* 0x00000014a3a37c20 */ /* 0x000fe20008400000 */
[----:B------:R-:W-:Y:S01]  /*d680*/  F2FP.SATFINITE.E5M2.F32.PACK_AB_MERGE_C R37, RZ, R166, RZ ;  /* 0x000000a6ff25723e */ /* 0x000fe200048060ff */
[----:B------:R-:W-:Y:S01]  /*d690*/  FMUL R162, R162, UR20 ;  /* 0x00000014a2a27c20 */ /* 0x000fe20008400000 */
[----:B------:R-:W-:Y:S01]  /*d6a0*/  F2FP.SATFINITE.E5M2.F32.PACK_AB_MERGE_C R165, RZ, R165, RZ ;  /* 0x000000a5ffa5723e */ /* 0x000fe200048060ff */
[----:B------:R-:W-:Y:S01]  /*d6b0*/  FMUL R161, R161, UR20 ;  /* 0x00000014a1a17c20 */ /* 0x000fe20008400000 */
[----:B------:R-:W-:Y:S01]  /*d6c0*/  F2FP.SATFINITE.E5M2.F32.PACK_AB_MERGE_C R163, RZ, R163, RZ ;  /* 0x000000a3ffa3723e */ /* 0x000fe200048060ff */
[----:B------:R-:W-:Y:S01]  /*d6d0*/  FMUL R160, R160, UR20 ;  /* 0x00000014a0a07c20 */ /* 0x000fe20008400000 */
[----:B------:R-:W-:Y:S01]  /*d6e0*/  ISETP.GE.AND P0, PT, R41, 0x89, PT ;  /* 0x000000892900780c */ /* 0x000fe20003f06270 */
[----:B------:R-:W-:Y:S01]  /*d6f0*/  FMUL R159, R159, UR20 ;  /* 0x000000149f9f7c20 */ /* 0x000fe20008400000 */
[----:B0-----:R-:W-:Y:S01]  /*d700*/  F2FP.SATFINITE.E5M2.F32.PACK_AB_MERGE_C R25, RZ, R164, RZ ;  /* 0x000000a4ff19723e */ /* 0x001fe200048060ff */
[----:B------:R-:W-:Y:S01]  /*d710*/  @!P5 STG.E.U8 desc[UR14][R26.64+0x78], R37 ;  /* 0x000078251a00d986 */ /* 0x000fe2000c10110e */
[----:B------:R-:W-:-:S03]  /*d720*/  ISETP.LT.OR P5, PT, R42, 0x1, !P0 ;  /* 0x000000012a00780c */ /* 0x000fc600047a1670 */
[----:B------:R-:W-:Y:S04]  /*d730*/  @!P2 STG.E.U8 desc[UR14][R26.64+0x79], R165 ;  /* 0x000079a51a00a986 */ /* 0x000fe8000c10110e */
[----:B------:R0:W-:Y:S01]  /*d740*/  @!P6 STG.E.U8 desc[UR14][R28.64], R25 ;  /* 0x000000191c00e986 */ /* 0x0001e2000c10110e */
[----:B------:R-:W-:-:S03]  /*d750*/  ISETP.LT.OR P6, PT, R42, 0x2, !P0 ;  /* 0x000000022a00780c */ /* 0x000fc600047c1670 */
[----:B------:R-:W-:Y:S01]  /*d760*/  @!P3 STG.E.U8 desc[UR14][R28.64+0x1], R163 ;  /* 0x000001a31c00b986 */ /* 0x000fe2000c10110e */
[C---:B------:R-:W-:Y:S02]  /*d770*/  ISETP.LT.OR P3, PT, R42.reuse, 0x9, !P1 ;  /* 0x000000092a00780c */ /* 0x040fe40004f61670 */
[----:B------:R-:W-:Y:S01]  /*d780*/  ISETP.LT.OR P2, PT, R42, 0xa, !P1 ;  /* 0x0000000a2a00780c */ /* 0x000fe20004f41670 */
[----:B------:R-:W-:Y:S01]  /*d790*/  FMUL R158, R158, UR20 ;  /* 0x000000149e9e7c20 */ /* 0x000fe20008400000 */
[----:B------:R-:W-:Y:S01]  /*d7a0*/  F2FP.SATFINITE.E5M2.F32.PACK_AB_MERGE_C R33, RZ, R162, RZ ;  /* 0x000000a2ff21723e */ /* 0x000fe200048060ff */
[----:B------:R-:W-:Y:S01]  /*d7b0*/  FMUL R157, R157, UR20 ;  /* 0x000000149d9d7c20 */ /* 0x000fe20008400000 */
[----:B------:R-:W-:Y:S01]  /*d7c0*/  F2FP.SATFINITE.E5M2.F32.PACK_AB_MERGE_C R161, RZ, R161, RZ ;  /* 0x000000a1ffa1723e */ /* 0x000fe200048060ff */
[----:B------:R-:W-:Y:S01]  /*d7d0*/  FMUL R156, R156, UR20 ;  /* 0x000000149c9c7c20 */ /* 0x000fe20008400000 */
[----:B0-----:R-:W-:Y:S01]  /*d7e0*/  F2FP.SATFINITE.E5M2.F32.PACK_AB_MERGE_C R25, RZ, R160, RZ ;  /* 0x000000a0ff19723e */ /* 0x001fe200048060ff */
[----:B------:R-:W-:Y:S01]  /*d7f0*/  @!P5 STG.E.U8 desc[UR14][R30.64], R33 ;  /* 0x000000211e00d986 */ /* 0x000fe2000c10110e */
[----:B------:R-:W-:-:S02]  /*d800*/  F2FP.SATFINITE.E5M2.F32.PACK_AB_MERGE_C R159, RZ, R159, RZ ;  /* 0x0000009fff9f723e */ /* 0x000fc400048060ff */
[C---:B------:R-:W-:Y:S01]  /*d810*/  ISETP.LT.OR P5, PT, R42.reuse, 0x9, !P0 ;  /* 0x000000092a00780c */ /* 0x040fe200047a1670 */
[----:B------:R-:W-:Y:S01]  /*d820*/  @!P6 STG.E.U8 desc[UR14][R30.64+0x1], R161 ;  /* 0x000001a11e00e986 */ /* 0x000fe2000c10110e */
[----:B------:R-:W-:-:S03]  /*d830*/  ISETP.LT.OR P6, PT, R42, 0xa, !P0 ;  /* 0x0000000a2a00780c */ /* 0x000fc600047c1670 */
[----:B------:R0:W-:Y:S01]  /*d840*/  @!P3 STG.E.U8 desc[UR14][R28.64+0x8], R25 ;  /* 0x000008191c00b986 */ /* 0x0001e2000c10110e */
[----:B------:R-:W-:-:S03]  /*d850*/  ISETP.LT.OR P3, PT, R42, 0x11, !P1 ;  /* 0x000000112a00780c */ /* 0x000fc60004f61670 */
[----:B------:R-:W-:Y:S01]  /*d860*/  @!P2 STG.E.U8 desc[UR14][R28.64+0x9], R159 ;  /* 0x0000099f1c00a986 */ /* 0x000fe2000c10110e */
[----:B------:R-:W-:Y:S01]  /*d870*/  ISETP.LT.OR P2, PT, R42, 0x12, !P1 ;  /* 0x000000122a00780c */ /* 0x000fe20004f41670 */
[----:B------:R-:W-:Y:S01]  /*d880*/  FMUL R155, R155, UR20 ;  /* 0x000000149b9b7c20 */ /* 0x000fe20008400000 */
[----:B------:R-:W-:Y:S01]  /*d890*/  F2FP.SATFINITE.E5M2.F32.PACK_AB_MERGE_C R27, RZ, R158, RZ ;  /* 0x0000009eff1b723e */ /* 0x000fe200048060ff */
[----:B------:R-:W-:Y:S01]  /*d8a0*/  FMUL R154, R154, UR20 ;  /* 0x000000149a9a7c20 */ /* 0x000fe20008400000 */
[----:B------:R-:W-:Y:S01]  /*d8b0*/  F2FP.SATFINITE.E5M2.F32.PACK_AB_MERGE_C R157, RZ, R157, RZ ;  /* 0x0000009dff9d723e */ /* 0x000fe200048060ff */
[----:B------:R-:W-:Y:S01]  /*d8c0*/  FMUL R153, R153, UR20 ;  /* 0x0000001499997c20 */ /* 0x000fe20008400000 */
        /* <DEDUP_REMOVED lines=25> */
[----:B------:R1:W-:Y:S01]  /*da60*/  @!P2 STG.E.U8 desc[UR14][R28.64+0x19], R23 ;  /* 0x000019171c00a986 */ /* 0x0003e2000c10110e */
        /* <DEDUP_REMOVED lines=11> */
[----:B------:R0:W-:Y:S01]  /*db20*/  @!P6 STG.E.U8 desc[UR14][R30.64+0x19], R21 ;  /* 0x000019151e00e986 */ /* 0x0001e2000c10110e */
[----:B------:R-:W-:-:S03]  /*db30*/  ISETP.LT.OR P6, PT, R42, 0x22, !P0 ;  /* 0x000000222a00780c */ /* 0x000fc600047c1670 */
[----:B------:R-:W-:Y:S01]  /*db40*/  @!P3 STG.E.U8 desc[UR14][R28.64+0x20], R25 ;  /* 0x000020191c00b986 */ /* 0x000fe2000c10110e */
[----:B------:R-:W-:-:S03]  /*db50*/  ISETP.LT.OR P3, PT, R42, 0x29, !P1 ;  /* 0x000000292a00780c */ /* 0x000fc60004f61670 */
[----:B------:R2:W-:Y:S01]  /*db60*/  @!P2 STG.E.U8 desc[UR14][R28.64+0x21], R19 ;  /* 0x000021131c00a986 */ /* 0x0005e2000c10110e */
[----:B------:R-:W-:Y:S01]  /*db70*/  ISETP.LT.OR P2, PT, R42, 0x2a, !P1 ;  /* 0x0000002a2a00780c */ /* 0x000fe20004f41670 */
[----:B------:R-:W-:Y:S01]  /*db80*/  FMUL R15, R15, UR20 ;  /* 0x000000140f0f7c20 */ /* 0x000fe20008400000 */
[----:B-1----:R-:W-:Y:S01]  /*db90*/  F2FP.SATFINITE.E5M2.F32.PACK_AB_MERGE_C R23, RZ, R18, RZ ;  /* 0x00000012ff17723e */ /* 0x002fe200048060ff */
[----:B------:R-:W-:Y:S01]  /*dba0*/  FMUL R14, R14, UR20 ;  /* 0x000000140e0e7c20 */ /* 0x000fe20008400000 */
[----:B------:R-:W-:Y:S01]  /*dbb0*/  F2FP.SATFINITE.E5M2.F32.PACK_AB_MERGE_C R17, RZ, R17, RZ ;  /* 0x00000011ff11723e */ /* 0x000fe200048060ff */
[----:B------:R-:W-:Y:S01]  /*dbc0*/  FMUL R13, R13, UR20 ;  /* 0x000000140d0d7c20 */ /* 0x000fe20008400000 */
[----:B0-----:R-:W-:Y:S01]  /*dbd0*/  F2FP.SATFINITE.E5M2.F32.PACK_AB_MERGE_C R21, RZ, R16, RZ ;  /* 0x00000010ff15723e */ /* 0x001fe200048060ff */
[----:B------:R-:W-:Y:S01]  /*dbe0*/  @!P5 STG.E.U8 desc[UR14][R30.64+0x20], R23 ;  /* 0x000020171e00d986 */ /* 0x000fe2000c10110e */
[----:B------:R-:W-:Y:S02]  /*dbf0*/  F2FP.SATFINITE.E5M2.F32.PACK_AB_MERGE_C R15, RZ, R15, RZ ;  /* 0x0000000fff0f723e */ /* 0x000fe400048060ff */
[C---:B------:R-:W-:Y:S01]  /*dc00*/  ISETP.LT.OR P5, PT, R42.reuse, 0x29, !P0 ;  /* 0x000000292a00780c */ /* 0x040fe200047a1670 */
[----:B------:R-:W-:Y:S01]  /*dc10*/  @!P6 STG.E.U8 desc[UR14][R30.64+0x21], R17 ;  /* 0x000021111e00e986 */ /* 0x000fe2000c10110e */
[----:B------:R-:W-:-:S03]  /*dc20*/  ISETP.LT.OR P6, PT, R42, 0x2a, !P0 ;  /* 0x0000002a2a00780c */ /* 0x000fc600047c1670 */
[----:B------:R-:W-:Y:S01]  /*dc30*/  @!P3 STG.E.U8 desc[UR14][R28.64+0x28], R21 ;  /* 0x000028151c00b986 */ /* 0x000fe2000c10110e */
[----:B------:R-:W-:Y:S01]  /*dc40*/  ISETP.LT.OR P3, PT, R42, 0x31, !P1 ;  /* 0x000000312a00780c */ /* 0x000fe20004f61670 */
[----:B------:R-:W-:Y:S02]  /*dc50*/  FMUL R12, R12, UR20 ;  /* 0x000000140c0c7c20 */ /* 0x000fe40008400000 */
[----:B------:R0:W-:Y:S01]  /*dc60*/  @!P2 STG.E.U8 desc[UR14][R28.64+0x29], R15 ;  /* 0x0000290f1c00a986 */ /* 0x0001e2000c10110e */
[----:B------:R-:W-:Y:S01]  /*dc70*/  ISETP.LT.OR P2, PT, R42, 0x32, !P1 ;  /* 0x000000322a00780c */ /* 0x000fe20004f41670 */
[----:B------:R-:W-:Y:S01]  /*dc80*/  FMUL R11, R11, UR20 ;  /* 0x000000140b0b7c20 */ /* 0x000fe20008400000 */
[----:B--2---:R-:W-:Y:S01]  /*dc90*/  F2FP.SATFINITE.E5M2.F32.PACK_AB_MERGE_C R19, RZ, R14, RZ ;  /* 0x0000000eff13723e */ /* 0x004fe200048060ff */
[----:B------:R-:W2:Y:S01]  /*dca0*/  LDL.LU R222, [R1+0x18] ;  /* 0x0000180001de7983 */ /* 0x000ea20000300800 */
[----:B------:R-:W-:Y:S02]  /*dcb0*/  F2FP.SATFINITE.E5M2.F32.PACK_AB_MERGE_C R13, RZ, R13, RZ ;  /* 0x0000000dff0d723e */ /* 0x000fe400048060ff */
[----:B------:R-:W-:Y:S01]  /*dcc0*/  F2FP.SATFINITE.E5M2.F32.PACK_AB_MERGE_C R11, RZ, R11, RZ ;  /* 0x0000000bff0b723e */ /* 0x000fe200048060ff */
[----:B------:R-:W-:Y:S01]  /*dcd0*/  @!P5 STG.E.U8 desc[UR14][R30.64+0x28], R19 ;  /* 0x000028131e00d986 */ /* 0x000fe2000c10110e */
[----:B0-----:R-:W-:-:S03]  /*dce0*/  F2FP.SATFINITE.E5M2.F32.PACK_AB_MERGE_C R15, RZ, R12, RZ ;  /* 0x0000000cff0f723e */ /* 0x001fc600048060ff */
[----:B------:R0:W-:Y:S01]  /*dcf0*/  @!P6 STG.E.U8 desc[UR14][R30.64+0x29], R13 ;  /* 0x0000290d1e00e986 */ /* 0x0001e2000c10110e */
[C---:B------:R-:W-:Y:S02]  /*dd00*/  ISETP.LT.OR P5, PT, R42.reuse, 0x31, !P0 ;  /* 0x000000312a00780c */ /* 0x040fe400047a1670 */
[C---:B------:R-:W-:Y:S01]  /*dd10*/  ISETP.LT.OR P6, PT, R42.reuse, 0x32, !P0 ;  /* 0x000000322a00780c */ /* 0x040fe200047c1670 */
[----:B------:R-:W-:Y:S01]  /*dd20*/  @!P3 STG.E.U8 desc[UR14][R28.64+0x30], R15 ;  /* 0x0000300f1c00b986 */ /* 0x000fe2000c10110e */
[----:B------:R-:W-:Y:S01]  /*dd30*/  ISETP.LT.OR P3, PT, R42, 0x39, !P1 ;  /* 0x000000392a00780c */ /* 0x000fe20004f61670 */
[----:B------:R-:W-:Y:S01]  /*dd40*/  FMUL R10, R10, UR20 ;  /* 0x000000140a0a7c20 */ /* 0x000fe20008400000 */
[----:B------:R-:W-:Y:S01]  /*dd50*/  FMUL R9, R9, UR20 ;  /* 0x0000001409097c20 */ /* 0x000fe20008400000 */
[----:B------:R-:W2:Y:S01]  /*dd60*/  LDL.LU R223, [R1+0x14] ;  /* 0x0000140001df7983 */ /* 0x000ea20000300800 */
[----:B------:R-:W-:-:S03]  /*dd70*/  FMUL R8, R8, UR20 ;  /* 0x0000001408087c20 */ /* 0x000fc60008400000 */
[----:B------:R-:W2:Y:S01]  /*dd80*/  LDL.LU R221, [R1+0x10] ;  /* 0x0000100001dd7983 */ /* 0x000ea20000300800 */
[----:B------:R-:W-:-:S03]  /*dd90*/  F2FP.SATFINITE.E5M2.F32.PACK_AB_MERGE_C R17, RZ, R10, RZ ;  /* 0x0000000aff11723e */ /* 0x000fc600048060ff */
[----:B------:R-:W2:Y:S01]  /*dda0*/  LDL.LU R220, [R1+0xc] ;  /* 0x00000c0001dc7983 */ /* 0x000ea20000300800 */
[----:B------:R-:W-:Y:S01]  /*ddb0*/  F2FP.SATFINITE.E5M2.F32.PACK_AB_MERGE_C R9, RZ, R9, RZ ;  /* 0x00000009ff09723e */ /* 0x000fe200048060ff */
[----:B------:R-:W-:Y:S01]  /*ddc0*/  FMUL R7, R7, UR20 ;  /* 0x0000001407077c20 */ /* 0x000fe20008400000 */
[----:B0-----:R-:W-:Y:S01]  /*ddd0*/  F2FP.SATFINITE.E5M2.F32.PACK_AB_MERGE_C R13, RZ, R8, RZ ;  /* 0x00000008ff0d723e */ /* 0x001fe200048060ff */
[----:B------:R0:W-:Y:S01]  /*dde0*/  @!P2 STG.E.U8 desc[UR14][R28.64+0x31], R11 ;  /* 0x0000310b1c00a986 */ /* 0x0001e2000c10110e */
[----:B------:R-:W-:Y:S01]  /*ddf0*/  ISETP.LT.OR P2, PT, R42, 0x3a, !P1 ;  /* 0x0000003a2a00780c */ /* 0x000fe20004f41670 */
[----:B-----5:R-:W-:Y:S01]  /*de00*/  FMUL R2, R2, UR20 ;  /* 0x0000001402027c20 */ /* 0x020fe20008400000 */
[----:B------:R-:W-:Y:S01]  /*de10*/  F2FP.SATFINITE.E5M2.F32.PACK_AB_MERGE_C R7, RZ, R7, RZ ;  /* 0x00000007ff07723e */ /* 0x000fe200048060ff */
[----:B------:R-:W-:Y:S01]  /*de20*/  @!P5 STG.E.U8 desc[UR14][R30.64+0x30], R17 ;  /* 0x000030111e00d986 */ /* 0x000fe2000c10110e */
[----:B------:R-:W-:Y:S01]  /*de30*/  FMUL R3, R3, UR20 ;  /* 0x0000001403037c20 */ /* 0x000fe20008400000 */
[----:B------:R-:W-:Y:S01]  /*de40*/  FMUL R4, R4, UR20 ;  /* 0x0000001404047c20 */ /* 0x000fe20008400000 */
[C---:B------:R-:W-:Y:S01]  /*de50*/  ISETP.LT.OR P5, PT, R42.reuse, 0x39, !P0 ;  /* 0x000000392a00780c */ /* 0x040fe200047a1670 */
[----:B------:R1:W-:Y:S01]  /*de60*/  @!P6 STG.E.U8 desc[UR14][R30.64+0x31], R9 ;  /* 0x000031091e00e986 */ /* 0x0003e2000c10110e */
[----:B------:R-:W-:Y:S01]  /*de70*/  ISETP.LT.OR P6, PT, R42, 0x3a, !P0 ;  /* 0x0000003a2a00780c */ /* 0x000fe200047c1670 */
[----:B------:R-:W-:Y:S01]  /*de80*/  FMUL R6, R6, UR20 ;  /* 0x0000001406067c20 */ /* 0x000fe20008400000 */
[----:B------:R-:W-:Y:S01]  /*de90*/  FMUL R5, R5, UR20 ;  /* 0x0000001405057c20 */ /* 0x000fe20008400000 */
[----:B------:R3:W-:Y:S01]  /*dea0*/  @!P3 STG.E.U8 desc[UR14][R28.64+0x38], R13 ;  /* 0x0000380d1c00b986 */ /* 0x0007e2000c10110e */
[----:B------:R-:W-:Y:S01]  /*deb0*/  ISETP.LT.OR P3, PT, R42, 0x41, !P1 ;  /* 0x000000412a00780c */ /* 0x000fe20004f61670 */
[----:B------:R-:W-:Y:S01]  /*dec0*/  FMUL R0, R0, UR20 ;  /* 0x0000001400007c20 */ /* 0x000fe20008400000 */
[----:B0-----:R-:W-:Y:S01]  /*ded0*/  F2FP.SATFINITE.E5M2.F32.PACK_AB_MERGE_C R11, RZ, R6, RZ ;  /* 0x00000006ff0b723e */ /* 0x001fe200048060ff */
[----:B------:R-:W2:Y:S01]  /*dee0*/  LDL.LU R224, [R1+0x1c] ;  /* 0x00001c0001e07983 */ /* 0x000ea20000300800 */
[----:B------:R-:W-:-:S03]  /*def0*/  F2FP.SATFINITE.E5M2.F32.PACK_AB_MERGE_C R5, RZ, R5, RZ ;  /* 0x00000005ff05723e */ /* 0x000fc600048060ff */
[----:B------:R0:W-:Y:S01]  /*df00*/  @!P2 STG.E.U8 desc[UR14][R28.64+0x39], R7 ;  /* 0x000039071c00a986 */ /* 0x0001e2000c10110e */
[----:B-1----:R-:W-:Y:S01]  /*df10*/  F2FP.SATFINITE.E5M2.F32.PACK_AB_MERGE_C R9, RZ, R4, RZ ;  /* 0x00000004ff09723e */ /* 0x002fe200048060ff */
[----:B------:R-:W-:Y:S01]  /*df20*/  FMUL R4, R226, UR20 ;  /* 0x00000014e2047c20 */ /* 0x000fe20008400000 */
[C---:B------:R-:W-:Y:S01]  /*df30*/  ISETP.LT.OR P2, PT, R42.reuse, 0x42, !P1 ;  /* 0x000000422a00780c */ /* 0x040fe20004f41670 */
[----:B------:R-:W-:Y:S01]  /*df40*/  @!P5 STG.E.U8 desc[UR14][R30.64+0x38], R11 ;  /* 0x0000380b1e00d986 */ /* 0x000fe2000c10110e */
[----:B---3--:R-:W-:Y:S01]  /*df50*/  F2FP.SATFINITE.E5M2.F32.PACK_AB_MERGE_C R13, RZ, R2, RZ ;  /* 0x00000002ff0d723e */ /* 0x008fe200048060ff */
[----:B----4-:R-:W-:Y:S01]  /*df60*/  FMUL R2, R225, UR20 ;  /* 0x00000014e1027c20 */ /* 0x010fe20008400000 */
[----:B------:R-:W-:Y:S01]  /*df70*/  ISETP.LT.OR P5, PT, R42, 0x41, !P0 ;  /* 0x000000412a00780c */ /* 0x000fe200047a1670 */
[----:B------:R-:W3:Y:S01]  /*df80*/  LDL.LU R225, [R1+0x20] ;  /* 0x0000200001e17983 */ /* 0x000ee20000300800 */
[----:B0-----:R-:W-:Y:S01]  /*df90*/  F2FP.SATFINITE.E5M2.F32.PACK_AB_MERGE_C R7, RZ, R3, RZ ;  /* 0x00000003ff07723e */ /* 0x001fe200048060ff */
[----:B------:R-:W-:-:S02]  /*dfa0*/  FMUL R3, R227, UR20 ;  /* 0x00000014e3037c20 */ /* 0x000fc40008400000 */
[----:B------:R0:W-:Y:S01]  /*dfb0*/  @!P6 STG.E.U8 desc[UR14][R30.64+0x39], R5 ;  /* 0x000039051e00e986 */ /* 0x0001e2000c10110e */
[----:B------:R-:W-:-:S03]  /*dfc0*/  ISETP.LT.OR P6, PT, R42, 0x42, !P0 ;  /* 0x000000422a00780c */ /* 0x000fc600047c1670 */
[----:B------:R-:W4:Y:S04]  /*dfd0*/  LDL.LU R227, [R1+0x24] ;  /* 0x0000240001e37983 */ /* 0x000f280000300800 */
[----:B------:R-:W4:Y:S04]  /*dfe0*/  LDL.LU R226, [R1+0x28] ;  /* 0x0000280001e27983 */ /* 0x000f280000300800 */
[----:B------:R-:W-:Y:S01]  /*dff0*/  @!P3 STG.E.U8 desc[UR14][R28.64+0x40], R9 ;  /* 0x000040091c00b986 */ /* 0x000fe2000c10110e */
[C---:B------:R-:W-:Y:S02]  /*e000*/  ISETP.LT.OR P3, PT, R42.reuse, 0x49, !P1 ;  /* 0x000000492a00780c */ /* 0x040fe40004f61670 */
[----:B0-----:R-:W-:Y:S01]  /*e010*/  F2FP.SATFINITE.E5M2.F32.PACK_AB_MERGE_C R5, RZ, R0, RZ ;  /* 0x00000000ff05723e */ /* 0x001fe200048060ff */
[----:B------:R0:W-:Y:S01]  /*e020*/  @!P2 STG.E.U8 desc[UR14][R28.64+0x41], R7 ;  /* 0x000041071c00a986 */ /* 0x0001e2000c10110e */
[----:B------:R-:W-:-:S03]  /*e030*/  ISETP.LT.OR P2, PT, R42, 0x4a, !P1 ;  /* 0x0000004a2a00780c */ /* 0x000fc60004f41670 */
[----:B------:R-:W-:Y:S01]  /*e040*/  @!P5 STG.E.U8 desc[UR14][R30.64+0x40], R13 ;  /* 0x0000400d1e00d986 */ /* 0x000fe2000c10110e */
[----:B------:R-:W-:-:S03]  /*e050*/  ISETP.LT.OR P5, PT, R42, 0x49, !P0 ;  /* 0x000000492a00780c */ /* 0x000fc600047a1670 */
[----:B------:R1:W-:Y:S01]  /*e060*/  @!P6 STG.E.U8 desc[UR14][R30.64+0x41], R5 ;  /* 0x000041051e00e986 */ /* 0x0003e2000c10110e */
[----:B0-----:R-:W-:Y:S02]  /*e070*/  F2FP.SATFINITE.E5M2.F32.PACK_AB_MERGE_C R7, RZ, R2, RZ ;  /* 0x00000002ff07723e */ /* 0x001fe400048060ff */
[----:B------:R-:W-:-:S03]  /*e080*/  ISETP.LT.OR P6, PT, R42, 0x4a, !P0 ;  /* 0x0000004a2a00780c */ /* 0x000fc600047c1670 */
[----:B------:R0:W-:Y:S01]  /*e090*/  @!P3 STG.E.U8 desc[UR14][R28.64+0x48], R7 ;  /* 0x000048071c00b986 */ /* 0x0001e2000c10110e */
[----:B------:R-:W-:Y:S02]  /*e0a0*/  ISETP.LT.OR P3, PT, R42, 0x51, !P1 ;  /* 0x000000512a00780c */ /* 0x000fe40004f61670 */
[----:B------:R-:W-:Y:S02]  /*e0b0*/  F2FP.SATFINITE.E5M2.F32.PACK_AB_MERGE_C R9, RZ, R3, RZ ;  /* 0x00000003ff09723e */ /* 0x000fe400048060ff */
[----:B------:R-:W-:-:S03]  /*e0c0*/  F2FP.SATFINITE.E5M2.F32.PACK_AB_MERGE_C R11, RZ, R4, RZ ;  /* 0x00000004ff0b723e */ /* 0x000fc600048060ff */
[----:B------:R0:W-:Y:S04]  /*e0d0*/  @!P2 STG.E.U8 desc[UR14][R28.64+0x49], R9 ;  /* 0x000049091c00a986 */ /* 0x0001e8000c10110e */
[----:B------:R-:W-:Y:S01]  /*e0e0*/  @!P5 STG.E.U8 desc[UR14][R30.64+0x48], R11 ;  /* 0x0000480b1e00d986 */ /* 0x000fe2000c10110e */
[----:B--2---:R-:W-:Y:S01]  /*e0f0*/  FMUL R2, R221, UR20 ;  /* 0x00000014dd027c20 */ /* 0x004fe20008400000 */
[----:B------:R-:W-:Y:S02]  /*e100*/  FMUL R0, R220, UR20 ;  /* 0x00000014dc007c20 */ /* 0x000fe40008400000 */
[----:B------:R-:W2:Y:S04]  /*e110*/  LDL.LU R220, [R1+0x2c] ;  /* 0x00002c0001dc7983 */ /* 0x000ea80000300800 */
[----:B------:R-:W2:Y:S01]  /*e120*/  LDL.LU R221, [R1+0x30] ;  /* 0x0000300001dd7983 */ /* 0x000ea20000300800 */
[----:B-1----:R-:W-:Y:S01]  /*e130*/  F2FP.SATFINITE.E5M2.F32.PACK_AB_MERGE_C R5, RZ, R0, RZ ;  /* 0x00000000ff05723e */ /* 0x002fe200048060ff */
[----:B------:R-:W-:Y:S01]  /*e140*/  FMUL R0, R222, UR20 ;  /* 0x00000014de007c20 */ /* 0x000fe20008400000 */
[----:B------:R-:W-:Y:S01]  /*e150*/  FMUL R3, R223, UR20 ;  /* 0x00000014df037c20 */ /* 0x000fe20008400000 */
[----:B0-----:R-:W-:Y:S01]  /*e160*/  F2FP.SATFINITE.E5M2.F32.PACK_AB_MERGE_C R7, RZ, R2, RZ ;  /* 0x00000002ff07723e */ /* 0x001fe200048060ff */
[----:B------:R-:W2:Y:S02]  /*e170*/  LDL.LU R223, [R1+0x34] ;  /* 0x0000340001df7983 */ /* 0x000ea40000300800 */
[----:B------:R-:W-:-:S02]  /*e180*/  F2FP.SATFINITE.E5M2.F32.PACK_AB_MERGE_C R13, RZ, R0, RZ ;  /* 0x00000000ff0d723e */ /* 0x000fc400048060ff */
[----:B------:R-:W2:Y:S01]  /*e190*/  LDL.LU R222, [R1+0x38] ;  /* 0x0000380001de7983 */ /* 0x000ea20000300800 */
[----:B------:R-:W-:Y:S01]  /*e1a0*/  F2FP.SATFINITE.E5M2.F32.PACK_AB_MERGE_C R9, RZ, R3, RZ ;  /* 0x00000003ff09723e */ /* 0x000fe200048060ff */
[----:B------:R-:W-:Y:S02]  /*e1b0*/  FMUL R2, R224, UR20 ;  /* 0x00000014e0027c20 */ /* 0x000fe40008400000 */
[----:B------:R-:W2:Y:S04]  /*e1c0*/  LDL.LU R224, [R1+0x3c] ;  /* 0x00003c0001e07983 */ /* 0x000ea80000300800 */
[----:B------:R-:W-:Y:S01]  /*e1d0*/  @!P6 STG.E.U8 desc[UR14][R30.64+0x49], R5 ;  /* 0x000049051e00e986 */ /* 0x000fe2000c10110e */
[----:B---3--:R-:W-:-:S03]  /*e1e0*/  FMUL R0, R225, UR20 ;  /* 0x00000014e1007c20 */ /* 0x008fc60008400000 */
[----:B------:R0:W-:Y:S04]  /*e1f0*/  @!P3 STG.E.U8 desc[UR14][R28.64+0x50], R7 ;  /* 0x000050071c00b986 */ /* 0x0001e8000c10110e */
[----:B------:R-:W3:Y:S01]  /*e200*/  LDL.LU R225, [R1+0x40] ;  /* 0x0000400001e17983 */ /* 0x000ee20000300800 */
[----:B----4-:R-:W-:-:S03]  /*e210*/  FMUL R3, R227, UR20 ;  /* 0x00000014e3037c20 */ /* 0x010fc60008400000 */
[----:B------:R-:W4:Y:S01]  /*e220*/  LDL.LU R227, [R1+0x44] ;  /* 0x0000440001e37983 */ /* 0x000f220000300800 */
[----:B0-----:R-:W-:Y:S01]  /*e230*/  F2FP.SATFINITE.E5M2.F32.PACK_AB_MERGE_C R7, RZ, R0, RZ ;  /* 0x00000000ff07723e */ /* 0x001fe200048060ff */
[----:B------:R-:W-:Y:S02]  /*e240*/  FMUL R0, R226, UR20 ;  /* 0x00000014e2007c20 */ /* 0x000fe40008400000 */
[----:B------:R-:W4:Y:S01]  /*e250*/  LDL.LU R226, [R1+0x48] ;  /* 0x0000480001e27983 */ /* 0x000f220000300800 */
[C---:B------:R-:W-:Y:S02]  /*e260*/  ISETP.LT.OR P2, PT, R42.reuse, 0x52, !P1 ;  /* 0x000000522a00780c */ /* 0x040fe40004f41670 */
[C---:B------:R-:W-:Y:S01]  /*e270*/  ISETP.LT.OR P6, PT, R42.reuse, 0x52, !P0 ;  /* 0x000000522a00780c */ /* 0x040fe200047c1670 */
[----:B------:R-:W4:Y:S01]  /*e280*/  LDL.LU R218, [R1+0x4c] ;  /* 0x00004c0001da7983 */ /* 0x000f220000300800 */
[----:B------:R-:W-:Y:S02]  /*e290*/  F2FP.SATFINITE.E5M2.F32.PACK_AB_MERGE_C R5, RZ, R2, RZ ;  /* 0x00000002ff05723e */ /* 0x000fe400048060ff */
[----:B------:R-:W-:-:S02]  /*e2a0*/  ISETP.LT.OR P5, PT, R42, 0x51, !P0 ;  /* 0x000000512a00780c */ /* 0x000fc400047a1670 */
[----:B------:R-:W-:Y:S02]  /*e2b0*/  F2FP.SATFINITE.E5M2.F32.PACK_AB_MERGE_C R11, RZ, R0, RZ ;  /* 0x00000000ff0b723e */ /* 0x000fe400048060ff */
[----:B------:R-:W-:-:S03]  /*e2c0*/  ISETP.LT.OR P3, PT, R42, 0x59, !P1 ;  /* 0x000000592a00780c */ /* 0x000fc60004f61670 */
[----:B------:R0:W-:Y:S01]  /*e2d0*/  @!P2 STG.E.U8 desc[UR14][R28.64+0x51], R9 ;  /* 0x000051091c00a986 */ /* 0x0001e2000c10110e */
[----:B------:R-:W-:-:S03]  /*e2e0*/  ISETP.LT.OR P2, PT, R42, 0x5a, !P1 ;  /* 0x0000005a2a00780c */ /* 0x000fc60004f41670 */
[----:B------:R1:W-:Y:S01]  /*e2f0*/  @!P6 STG.E.U8 desc[UR14][R30.64+0x51], R5 ;  /* 0x000051051e00e986 */ /* 0x0003e2000c10110e */
[----:B------:R-:W-:-:S03]  /*e300*/  ISETP.LT.OR P6, PT, R42, 0x5a, !P0 ;  /* 0x0000005a2a00780c */ /* 0x000fc600047c1670 */
[----:B------:R-:W-:Y:S01]  /*e310*/  @!P5 STG.E.U8 desc[UR14][R30.64+0x50], R13 ;  /* 0x0000500d1e00d986 */ /* 0x000fe2000c10110e */
[----:B0-----:R-:W-:-:S03]  /*e320*/  F2FP.SATFINITE.E5M2.F32.PACK_AB_MERGE_C R9, RZ, R3, RZ ;  /* 0x00000003ff09723e */ /* 0x001fc600048060ff */
[----:B------:R0:W-:Y:S04]  /*e330*/  @!P3 STG.E.U8 desc[UR14][R28.64+0x58], R7 ;  /* 0x000058071c00b986 */ /* 0x0001e8000c10110e */
[----:B------:R0:W-:Y:S01]  /*e340*/  @!P2 STG.E.U8 desc[UR14][R28.64+0x59], R9 ;  /* 0x000059091c00a986 */ /* 0x0001e2000c10110e */
[----:B--2---:R-:W-:-:S03]  /*e350*/  FMUL R0, R220, UR20 ;  /* 0x00000014dc007c20 */ /* 0x004fc60008400000 */
[----:B------:R-:W2:Y:S01]  /*e360*/  LDL.LU R220, [R1+0x50] ;  /* 0x0000500001dc7983 */ /* 0x000ea20000300800 */
[----:B------:R-:W-:-:S03]  /*e370*/  FMUL R2, R221, UR20 ;  /* 0x00000014dd027c20 */ /* 0x000fc60008400000 */
[----:B------:R-:W2:Y:S01]  /*e380*/  LDL.LU R221, [R1+0x54] ;  /* 0x0000540001dd7983 */ /* 0x000ea20000300800 */
[----:B-1----:R-:W-:Y:S01]  /*e390*/  F2FP.SATFINITE.E5M2.F32.PACK_AB_MERGE_C R5, RZ, R0, RZ ;  /* 0x00000000ff05723e */ /* 0x002fe200048060ff */
[----:B------:R-:W-:Y:S02]  /*e3a0*/  FMUL R3, R223, UR20 ;  /* 0x00000014df037c20 */ /* 0x000fe40008400000 */
[----:B------:R-:W2:Y:S01]  /*e3b0*/  LDL.LU R223, [R1+0x58] ;  /* 0x0000580001df7983 */ /* 0x000ea20000300800 */
[----:B0-----:R-:W-:Y:S01]  /*e3c0*/  F2FP.SATFINITE.E5M2.F32.PACK_AB_MERGE_C R7, RZ, R2, RZ ;  /* 0x00000002ff07723e */ /* 0x001fe200048060ff */
[----:B------:R-:W-:Y:S01]  /*e3d0*/  FMUL R4, R222, UR20 ;  /* 0x00000014de047c20 */ /* 0x000fe20008400000 */
[----:B------:R-:W-:Y:S01]  /*e3e0*/  F2FP.SATFINITE.E5M2.F32.PACK_AB_MERGE_C R9, RZ, R3, RZ ;  /* 0x00000003ff09723e */ /* 0x000fe200048060ff */
[----:B------:R-:W2:Y:S01]  /*e3f0*/  LDL.LU R222, [R1+0x5c] ;  /* 0x00005c0001de7983 */ /* 0x000ea20000300800 */
[----:B------:R-:W-:-:S03]  /*e400*/  FMUL R0, R224, UR20 ;  /* 0x00000014e0007c20 */ /* 0x000fc60008400000 */
[----:B------:R0:W-:Y:S04]  /*e410*/  @!P6 STG.E.U8 desc[UR14][R30.64+0x59], R5 ;  /* 0x000059051e00e986 */ /* 0x0001e8000c10110e */
[----:B------:R-:W2:Y:S01]  /*e420*/  LDL.LU R224, [R1+0x60] ;  /* 0x0000600001e07983 */ /* 0x000ea20000300800 */
[----:B0-----:R-:W-:Y:S01]  /*e430*/  F2FP.SATFINITE.E5M2.F32.PACK_AB_MERGE_C R5, RZ, R0, RZ ;  /* 0x00000000ff05723e */ /* 0x001fe200048060ff */
[----:B---3--:R-:W-:Y:S02]  /*e440*/  FMUL R2, R225, UR20 ;  /* 0x00000014e1027c20 */ /* 0x008fe40008400000 */
[----:B------:R-:W3:Y:S01]  /*e450*/  LDL.LU R225, [R1+0x64] ;  /* 0x0000640001e17983 */ /* 0x000ee20000300800 */
[----:B----4-:R-:W-:-:S03]  /*e460*/  FMUL R3, R227, UR20 ;  /* 0x00000014e3037c20 */ /* 0x010fc60008400000 */
[----:B------:R-:W4:Y:S01]  /*e470*/  LDL.LU R227, [R1+0x68] ;  /* 0x0000680001e37983 */ /* 0x000f220000300800 */
[----:B------:R-:W-:-:S03]  /*e480*/  FMUL R0, R226, UR20 ;  /* 0x00000014e2007c20 */ /* 0x000fc60008400000 */
[----:B------:R-:W4:Y:S01]  /*e490*/  LDL.LU R226, [R1+0x6c] ;  /* 0x00006c0001e27983 */ /* 0x000f220000300800 */
[C---:B------:R-:W-:Y:S02]  /*e4a0*/  ISETP.LT.OR P5, PT, R42.reuse, 0x59, !P0 ;  /* 0x000000592a00780c */ /* 0x040fe400047a1670 */
[C---:B------:R-:W-:Y:S02]  /*e4b0*/  ISETP.LT.OR P2, PT, R42.reuse, 0x62, !P1 ;  /* 0x000000622a00780c */ /* 0x040fe40004f41670 */
[C---:B------:R-:W-:Y:S02]  /*e4c0*/  ISETP.LT.OR P3, PT, R42.reuse, 0x61, !P1 ;  /* 0x000000612a00780c */ /* 0x040fe40004f61670 */
[----:B------:R-:W-:-:S07]  /*e4d0*/  ISETP.LT.OR P6, PT, R42, 0x62, !P0 ;  /* 0x000000622a00780c */ /* 0x000fce00047c1670 */
[----:B------:R-:W-:Y:S01]  /*e4e0*/  @!P5 STG.E.U8 desc[UR14][R30.64+0x58], R11 ;  /* 0x0000580b1e00d986 */ /* 0x000fe2000c10110e */
[----:B------:R-:W-:-:S03]  /*e4f0*/  ISETP.LT.OR P5, PT, R42, 0x61, !P0 ;  /* 0x000000612a00780c */ /* 0x000fc600047a1670 */
[----:B------:R0:W-:Y:S01]  /*e500*/  @!P2 STG.E.U8 desc[UR14][R28.64+0x61], R9 ;  /* 0x000061091c00a986 */ /* 0x0001e2000c10110e */
[----:B------:R-:W-:-:S03]  /*e510*/  ISETP.LT.OR P2, PT, R42, 0x6a, !P1 ;  /* 0x0000006a2a00780c */ /* 0x000fc60004f41670 */
[----:B------:R1:W-:Y:S01]  /*e520*/  @!P3 STG.E.U8 desc[UR14][R28.64+0x60], R7 ;  /* 0x000060071c00b986 */ /* 0x0003e2000c10110e */
[----:B------:R-:W-:Y:S02]  /*e530*/  ISETP.LT.OR P3, PT, R42, 0x69, !P1 ;  /* 0x000000692a00780c */ /* 0x000fe40004f61670 */
[----:B------:R-:W-:Y:S01]  /*e540*/  F2FP.SATFINITE.E5M2.F32.PACK_AB_MERGE_C R13, RZ, R4, RZ ;  /* 0x00000004ff0d723e */ /* 0x000fe200048060ff */
[----:B------:R1:W-:Y:S01]  /*e550*/  @!P6 STG.E.U8 desc[UR14][R30.64+0x61], R5 ;  /* 0x000061051e00e986 */ /* 0x0003e2000c10110e */
[----:B0-----:R-:W-:-:S03]  /*e560*/  F2FP.SATFINITE.E5M2.F32.PACK_AB_MERGE_C R9, RZ, R3, RZ ;  /* 0x00000003ff09723e */ /* 0x001fc600048060ff */
[----:B------:R-:W-:Y:S01]  /*e570*/  @!P5 STG.E.U8 desc[UR14][R30.64+0x60], R13 ;  /* 0x0000600d1e00d986 */ /* 0x000fe2000c10110e */
[----:B-1----:R-:W-:-:S03]  /*e580*/  F2FP.SATFINITE.E5M2.F32.PACK_AB_MERGE_C R7, RZ, R2, RZ ;  /* 0x00000002ff07723e */ /* 0x002fc600048060ff */
[----:B------:R-:W-:Y:S01]  /*e590*/  @!P2 STG.E.U8 desc[UR14][R28.64+0x69], R9 ;  /* 0x000069091c00a986 */ /* 0x000fe2000c10110e */
[C---:B------:R-:W-:Y:S02]  /*e5a0*/  ISETP.LT.OR P5, PT, R42.reuse, 0x69, !P0 ;  /* 0x000000692a00780c */ /* 0x040fe400047a1670 */
[C---:B------:R-:W-:Y:S01]  /*e5b0*/  ISETP.LT.OR P6, PT, R42.reuse, 0x6a, !P0 ;  /* 0x0000006a2a00780c */ /* 0x040fe200047c1670 */
[----:B------:R0:W-:Y:S01]  /*e5c0*/  @!P3 STG.E.U8 desc[UR14][R28.64+0x68], R7 ;  /* 0x000068071c00b986 */ /* 0x0001e2000c10110e */
[----:B------:R-:W-:Y:S01]  /*e5d0*/  ISETP.LT.OR P2, PT, R42, 0x72, !P1 ;  /* 0x000000722a00780c */ /* 0x000fe20004f41670 */
[----:B------:R-:W-:Y:S01]  /*e5e0*/  FMUL R2, R218, UR20 ;  /* 0x00000014da027c20 */ /* 0x000fe20008400000 */
[----:B------:R-:W-:Y:S02]  /*e5f0*/  ISETP.LT.OR P3, PT, R42, 0x71, !P1 ;  /* 0x000000712a00780c */ /* 0x000fe40004f61670 */
[----:B------:R-:W-:Y:S02]  /*e600*/  F2FP.SATFINITE.E5M2.F32.PACK_AB_MERGE_C R11, RZ, R0, RZ ;  /* 0x00000000ff0b723e */ /* 0x000fe400048060ff */
[----:B------:R-:W-:-:S03]  /*e610*/  F2FP.SATFINITE.E5M2.F32.PACK_AB_MERGE_C R5, RZ, R2, RZ ;  /* 0x00000002ff05723e */ /* 0x000fc600048060ff */
[----:B------:R-:W-:Y:S01]  /*e620*/  @!P5 STG.E.U8 desc[UR14][R30.64+0x68], R11 ;  /* 0x0000680b1e00d986 */ /* 0x000fe2000c10110e */
[----:B------:R-:W-:-:S03]  /*e630*/  ISETP.LT.OR P5, PT, R42, 0x71, !P0 ;  /* 0x000000712a00780c */ /* 0x000fc600047a1670 */
[----:B------:R-:W-:Y:S01]  /*e640*/  @!P6 STG.E.U8 desc[UR14][R30.64+0x69], R5 ;  /* 0x000069051e00e986 */ /* 0x000fe2000c10110e */
[----:B------:R-:W-:Y:S01]  /*e650*/  ISETP.LT.OR P6, PT, R42, 0x72, !P0 ;  /* 0x000000722a00780c */ /* 0x000fe200047c1670 */
[----:B--2---:R-:W-:Y:S01]  /*e660*/  FMUL R0, R220, UR20 ;  /* 0x00000014dc007c20 */ /* 0x004fe20008400000 */
[----:B------:R-:W-:-:S04]  /*e670*/  FMUL R3, R221, UR20 ;  /* 0x00000014dd037c20 */ /* 0x000fc80008400000 */
[----:B0-----:R-:W-:Y:S02]  /*e680*/  F2FP.SATFINITE.E5M2.F32.PACK_AB_MERGE_C R7, RZ, R0, RZ ;  /* 0x00000000ff07723e */ /* 0x001fe400048060ff */
[----:B------:R-:W-:Y:S01]  /*e690*/  F2FP.SATFINITE.E5M2.F32.PACK_AB_MERGE_C R9, RZ, R3, RZ ;  /* 0x00000003ff09723e */ /* 0x000fe200048060ff */
[----:B------:R-:W-:Y:S02]  /*e6a0*/  FMUL R0, R223, UR20 ;  /* 0x00000014df007c20 */ /* 0x000fe40008400000 */
[----:B------:R0:W-:Y:S01]  /*e6b0*/  @!P3 STG.E.U8 desc[UR14][R28.64+0x70], R7 ;  /* 0x000070071c00b986 */ /* 0x0001e2000c10110e */
[----:B------:R-:W-:-:S03]  /*e6c0*/  ISETP.LT.OR P3, PT, R42, 0x79, !P0 ;  /* 0x000000792a00780c */ /* 0x000fc60004761670 */
[----:B------:R1:W-:Y:S01]  /*e6d0*/  @!P2 STG.E.U8 desc[UR14][R28.64+0x71], R9 ;  /* 0x000071091c00a986 */ /* 0x0003e2000c10110e */
[C---:B------:R-:W-:Y:S02]  /*e6e0*/  ISETP.LT.OR P2, PT, R42.reuse, 0x79, !P1 ;  /* 0x000000792a00780c */ /* 0x040fe40004f41670 */
[----:B------:R-:W-:Y:S02]  /*e6f0*/  ISETP.LT.OR P1, PT, R42, 0x7a, !P1 ;  /* 0x0000007a2a00780c */ /* 0x000fe40004f21670 */
[----:B------:R-:W-:Y:S01]  /*e700*/  F2FP.SATFINITE.E5M2.F32.PACK_AB_MERGE_C R13, RZ, R0, RZ ;  /* 0x00000000ff0d723e */ /* 0x000fe200048060ff */
[----:B------:R-:W-:Y:S01]  /*e710*/  FMUL R0, R222, UR20 ;  /* 0x00000014de007c20 */ /* 0x000fe20008400000 */
[----:B------:R-:W-:Y:S01]  /*e720*/  ISETP.LT.OR P0, PT, R42, 0x7a, !P0 ;  /* 0x0000007a2a00780c */ /* 0x000fe20004701670 */
[----:B------:R-:W-:-:S03]  /*e730*/  FMUL R2, R224, UR20 ;  /* 0x00000014e0027c20 */ /* 0x000fc60008400000 */
[----:B0-----:R-:W-:Y:S02]  /*e740*/  F2FP.SATFINITE.E5M2.F32.PACK_AB_MERGE_C R7, RZ, R0, RZ ;  /* 0x00000000ff07723e */ /* 0x001fe400048060ff */
[----:B-1----:R-:W-:Y:S01]  /*e750*/  F2FP.SATFINITE.E5M2.F32.PACK_AB_MERGE_C R9, RZ, R2, RZ ;  /* 0x00000002ff09723e */ /* 0x002fe200048060ff */
[----:B---3--:R-:W-:Y:S01]  /*e760*/  FMUL R3, R225, UR20 ;  /* 0x00000014e1037c20 */ /* 0x008fe20008400000 */
[----:B----4-:R-:W-:Y:S01]  /*e770*/  FMUL R4, R227, UR20 ;  /* 0x00000014e3047c20 */ /* 0x010fe20008400000 */
[----:B------:R-:W-:-:S03]  /*e780*/  FMUL R5, R226, UR20 ;  /* 0x00000014e2057c20 */ /* 0x000fc60008400000 */
[----:B------:R-:W-:Y:S02]  /*e790*/  F2FP.SATFINITE.E5M2.F32.PACK_AB_MERGE_C R3, RZ, R3, RZ ;  /* 0x00000003ff03723e */ /* 0x000fe400048060ff */
[----:B------:R-:W-:Y:S02]  /*e7a0*/  F2FP.SATFINITE.E5M2.F32.PACK_AB_MERGE_C R11, RZ, R4, RZ ;  /* 0x00000004ff0b723e */ /* 0x000fe400048060ff */
[----:B------:R-:W-:Y:S01]  /*e7b0*/  F2FP.SATFINITE.E5M2.F32.PACK_AB_MERGE_C R5, RZ, R5, RZ ;  /* 0x00000005ff05723e */ /* 0x000fe200048060ff */
[----:B------:R0:W-:Y:S04]  /*e7c0*/  @!P5 STG.E.U8 desc[UR14][R30.64+0x70], R13 ;  /* 0x0000700d1e00d986 */ /* 0x0001e8000c10110e */
[----:B------:R0:W-:Y:S04]  /*e7d0*/  @!P6 STG.E.U8 desc[UR14][R30.64+0x71], R7 ;  /* 0x000071071e00e986 */ /* 0x0001e8000c10110e */
[----:B------:R0:W-:Y:S04]  /*e7e0*/  @!P2 STG.E.U8 desc[UR14][R28.64+0x78], R9 ;  /* 0x000078091c00a986 */ /* 0x0001e8000c10110e */
[----:B------:R0:W-:Y:S04]  /*e7f0*/  @!P1 STG.E.U8 desc[UR14][R28.64+0x79], R3 ;  /* 0x000079031c009986 */ /* 0x0001e8000c10110e */
[----:B------:R0:W-:Y:S04]  /*e800*/  @!P3 STG.E.U8 desc[UR14][R30.64+0x78], R11 ;  /* 0x0000780b1e00b986 */ /* 0x0001e8000c10110e */
[----:B------:R0:W-:Y:S02]  /*e810*/  @!P0 STG.E.U8 desc[UR14][R30.64+0x79], R5 ;  /* 0x000079051e008986 */ /* 0x0001e4000c10110e */
.L_x_293:
[----:B------:R-:W-:Y:S05]  /*e820*/  BSYNC B0 ;  /* 0x0000000000007941 */ /* 0x000fea0003800000 */
.L_x_35:
[----:B0----5:R-:W2:Y:S04]  /*e830*/  LDL.LU R3, [R1+0x78] ;  /* 0x0000780001037983 */ /* 0x021ea80000300800 */
[----:B------:R-:W2:Y:S01]  /*e840*/  LDL.LU R2, [R1+0x7c] ;  /* 0x00007c0001027983 */ /* 0x000ea20000300800 */
[----:B------:R-:W-:Y:S01]  /*e850*/  ULDC UR6, c[0x0][0xc] ;  /* 0x0000030000067ab9 */ /* 0x000fe20000000800 */
[----:B------:R-:W-:Y:S01]  /*e860*/  ULDC UR7, c[0x0][0x10] ;  /* 0x0000040000077ab9 */ /* 0x000fe20000000800 */
[----:B------:R-:W2:Y:S01]  /*e870*/  LDC R5, c[0x0][0x14] ;  /* 0x00000500ff057b82 */ /* 0x000ea20000000800 */
[----:B------:R-:W-:Y:S01]  /*e880*/  UIMAD.WIDE.U32 UR6, UR6, UR7, URZ ;  /* 0x00000007060672a5 */ /* 0x000fe2000f8e003f */
[----:B------:R-:W-:Y:S01]  /*e890*/  PRMT R0, RZ, 0x7610, R0 ;  /* 0x00007610ff007816 */ /* 0x000fe20000000000 */
[----:B------:R-:W-:-:S04]  /*e8a0*/  UMOV UR12, 0xffffffff ;  /* 0xffffffff000c7882 */ /* 0x000fc80000000000 */
[----:B--2---:R-:W-:-:S04]  /*e8b0*/  IMAD.WIDE.U32 R2, R5, UR6, R2 ;  /* 0x0000000605027c25 */ /* 0x004fc8000f8e0002 */
[----:B------:R-:W-:Y:S01]  /*e8c0*/  IMAD R5, R5, UR7, RZ ;  /* 0x0000000705057c24 */ /* 0x000fe2000f8e02ff */
[----:B------:R-:W-:Y:S01]  /*e8d0*/  ULDC.64 UR6, c[0x0][0x650] ;  /* 0x0001940000067ab9 */ /* 0x000fe20000000a00 */
[----:B------:R-:W-:Y:S01]  /*e8e0*/  IMAD.MOV.U32 R19, RZ, RZ, R2 ;  /* 0x000000ffff137224 */ /* 0x000fe200078e0002 */
[----:B------:R-:W-:Y:S01]  /*e8f0*/  ISETP.GE.U32.AND P0, PT, R2, UR6, PT ;  /* 0x0000000602007c0c */ /* 0x000fe2000bf06070 */
[----:B------:R-:W-:Y:S02]  /*e900*/  IMAD.IADD R22, R3, 0x1, R5 ;  /* 0x0000000103167824 */ /* 0x000fe400078e0205 */
[----:B------:R-:W-:-:S03]  /*e910*/  IMAD.MOV.U32 R2, RZ, RZ, -0x1 ;  /* 0xffffffffff027424 */ /* 0x000fc600078e00ff */
[----:B------:R0:W-:Y:S01]  /*e920*/  STL [R1+0x78], R22 ;  /* 0x0000781601007387 */ /* 0x0001e20000100800 */
[----:B------:R-:W-:-:S03]  /*e930*/  ISETP.GE.U32.AND.EX P0, PT, R22, UR7, PT, P0 ;  /* 0x0000000716007c0c */ /* 0x000fc6000bf06100 */
[----:B------:R0:W-:Y:S04]  /*e940*/  STL [R1+0x7c], R19 ;  /* 0x00007c1301007387 */ /* 0x0001e80000100800 */
[----:B------:R0:W-:Y:S06]  /*e950*/  STL [R1+0x80], R2 ;  /* 0x0000800201007387 */ /* 0x0001ec0000100800 */
[----:B------:R-:W-:Y:S05]  /*e960*/  @P0 BRA `(.L_x_294) ;  /* 0x00000004006c0947 */ /* 0x000fea0003800000 */
[----:B------:R-:W2:Y:S01]  /*e970*/  S2R R14, SR_CTAID.X ;  /* 0x00000000000e7919 */ /* 0x000ea20000002500 */
[----:B------:R-:W5:Y:S01]  /*e980*/  LDC.64 R8, c[0x0][0x628] ;  /* 0x00018a00ff087b82 */ /* 0x000f620000000a00 */
[----:B------:R-:W-:Y:S01]  /*e990*/  ULDC UR6, c[0x0][0x150] ;  /* 0x0000540000067ab9 */ /* 0x000fe20000000800 */
[----:B------:R-:W-:Y:S01]  /*e9a0*/  IMAD.MOV.U32 R6, RZ, RZ, R19 ;  /* 0x000000ffff067224 */ /* 0x000fe200078e0013 */
[----:B------:R-:W0:Y:S01]  /*e9b0*/  S2R R16, SR_CTAID.Y ;  /* 0x0000000000107919 */ /* 0x000e220000002600 */
[----:B------:R-:W-:-:S04]  /*e9c0*/  IMAD.MOV.U32 R7, RZ, RZ, R22 ;  /* 0x000000ffff077224 */ /* 0x000fc800078e0016 */
[----:B------:R-:W0:Y:S08]  /*e9d0*/  LDC R17, c[0x0][0x144] ;  /* 0x00005100ff117b82 */ /* 0x000e300000000800 */
[----:B------:R-:W0:Y:S08]  /*e9e0*/  LDC R10, c[0x0][0x630] ;  /* 0x00018c00ff0a7b82 */ /* 0x000e300000000800 */
[----:B------:R-:W0:Y:S01]  /*e9f0*/  LDC.64 R12, c[0x0][0x620] ;  /* 0x00018800ff0c7b82 */ /* 0x000e220000000a00 */
[----:B-----5:R-:W-:-:S04]  /*ea00*/  ISETP.NE.U32.AND P0, PT, R8, RZ, PT ;  /* 0x000000ff0800720c */ /* 0x020fc80003f05070 */
[----:B------:R-:W-:Y:S02]  /*ea10*/  ISETP.NE.AND.EX P0, PT, R9, RZ, PT, P0 ;  /* 0x000000ff0900720c */ /* 0x000fe40003f05300 */
[----:B--2---:R-:W-:-:S05]  /*ea20*/  I2FP.F32.U32 R0, R14 ;  /* 0x0000000e00007245 */ /* 0x004fca0000201000 */
[----:B------:R-:W-:-:S04]  /*ea30*/  FMUL R0, R0, UR6 ;  /* 0x0000000600007c20 */ /* 0x000fc80008400000 */
[----:B------:R2:W0:Y:S02]  /*ea40*/  F2I.U32.TRUNC.NTZ R15, R0 ;  /* 0x00000000000f7305 */ /* 0x000424000020f000 */
[----:B------:R-:W-:Y:S05]  /*ea50*/  @!P0 BRA `(.L_x_295) ;  /* 0x0000000000288947 */ /* 0x000fea0003800000 */
[----:B--2---:R-:W2:Y:S02]  /*ea60*/  LDC R0, c[0x0][0x634] ;  /* 0x00018d00ff007b82 */ /* 0x004ea40000000800 */
[----:B--2---:R-:W-:-:S05]  /*ea70*/  IADD3 R7, P0, R19, R0, RZ ;  /* 0x0000000013077210 */ /* 0x004fca0007f1e0ff */
[----:B------:R-:W-:-:S04]  /*ea80*/  IMAD.X R11, RZ, RZ, R22, P0 ;  /* 0x000000ffff0b7224 */ /* 0x000fc800000e0616 */
[----:B0-----:R-:W-:-:S04]  /*ea90*/  IMAD.WIDE.U32 R2, R11, R8, RZ ;  /* 0x000000080b027225 */ /* 0x001fc800078e00ff */
[----:B------:R-:W-:-:S04]  /*eaa0*/  IMAD.WIDE.U32 R4, P0, R7, R9, R2 ;  /* 0x0000000907047225 */ /* 0x000fc80007800002 */
[----:B------:R-:W-:-:S04]  /*eab0*/  IMAD.WIDE.U32 R2, R7, R8, RZ ;  /* 0x0000000807027225 */ /* 0x000fc800078e00ff */
[----:B------:R-:W-:Y:S01]  /*eac0*/  IMAD.X R7, RZ, RZ, RZ, P0 ;  /* 0x000000ffff077224 */ /* 0x000fe200000e06ff */
[----:B------:R-:W-:Y:S01]  /*ead0*/  IADD3 RZ, P0, R3, R4, RZ ;  /* 0x0000000403ff7210 */ /* 0x000fe20007f1e0ff */
[----:B------:R-:W-:-:S04]  /*eae0*/  IMAD.MOV.U32 R6, RZ, RZ, R5 ;  /* 0x000000ffff067224 */ /* 0x000fc800078e0005 */
[----:B------:R-:W-:-:S08]  /*eaf0*/  IMAD.WIDE.U32.X R6, R11, R9, R6, P0 ;  /* 0x000000090b067225 */ /* 0x000fd000000e0406 */
.L_x_295:
[-CC-:B0-----:R-:W-:Y:S01]  /*eb00*/  SHF.R.U64 R24, R6, R10.reuse, R7.reuse ;  /* 0x0000000a06187219 */ /* 0x181fe20000001207 */
[----:B------:R-:W0:Y:S01]  /*eb10*/  LDC.64 R20, c[0x0][0x640] ;  /* 0x00019000ff147b82 */ /* 0x000e220000000a00 */
[----:B--2---:R-:W-:Y:S01]  /*eb20*/  SHF.R.U32.HI R0, RZ, R10, R7 ;  /* 0x0000000aff007219 */ /* 0x004fe20000011607 */
[----:B------:R-:W-:Y:S01]  /*eb30*/  IMAD.MOV.U32 R2, RZ, RZ, R19 ;  /* 0x000000ffff027224 */ /* 0x000fe200078e0013 */
[----:B------:R-:W-:Y:S01]  /*eb40*/  IADD3 R5, P0, RZ, -R24, RZ ;  /* 0x80000018ff057210 */ /* 0x000fe20007f1e0ff */
[----:B------:R-:W-:Y:S01]  /*eb50*/  IMAD.MOV R15, RZ, RZ, -R15 ;  /* 0x000000ffff0f7224 */ /* 0x000fe200078e0a0f */
[----:B------:R-:W-:Y:S01]  /*eb60*/  ULDC UR6, c[0x0][0x154] ;  /* 0x0000550000067ab9 */ /* 0x000fe20000000800 */
[----:B------:R-:W-:Y:S02]  /*eb70*/  IMAD.MOV.U32 R7, RZ, RZ, 0x1 ;  /* 0x00000001ff077424 */ /* 0x000fe400078e00ff */
[----:B------:R-:W2:Y:S01]  /*eb80*/  LDC R4, c[0x0][0x618] ;  /* 0x00018600ff047b82 */ /* 0x000ea20000000800 */
[----:B------:R-:W-:-:S02]  /*eb90*/  IMAD.X R3, RZ, RZ, ~R0, P0 ;  /* 0x000000ffff037224 */ /* 0x000fc400000e0e00 */
[----:B------:R-:W-:Y:S02]  /*eba0*/  IMAD R15, R17, R15, R14 ;  /* 0x0000000f110f7224 */ /* 0x000fe400078e020e */
[-C--:B------:R-:W-:Y:S02]  /*ebb0*/  IMAD R0, R3, R12.reuse, RZ ;  /* 0x0000000c03007224 */ /* 0x080fe400078e02ff */
[----:B------:R-:W-:Y:S01]  /*ebc0*/  IMAD.MOV.U32 R3, RZ, RZ, R22 ;  /* 0x000000ffff037224 */ /* 0x000fe200078e0016 */
[----:B------:R-:W5:Y:S01]  /*ebd0*/  LDC R6, c[0x0][0x608] ;  /* 0x00018200ff067b82 */ /* 0x000f620000000800 */
[----:B------:R-:W-:-:S04]  /*ebe0*/  IMAD.WIDE.U32 R2, R5, R12, R2 ;  /* 0x0000000c05027225 */ /* 0x000fc800078e0002 */
[----:B------:R-:W-:-:S03]  /*ebf0*/  IMAD R5, R5, R13, R0 ;  /* 0x0000000d05057224 */ /* 0x000fc600078e0200 */
[----:B------:R-:W1:Y:S01]  /*ec00*/  LDC R18, c[0x0][0x658] ;  /* 0x00019600ff127b82 */ /* 0x000e620000000800 */
[----:B------:R-:W-:Y:S01]  /*ec10*/  I2FP.F32.U32 R0, R16 ;  /* 0x0000001000007245 */ /* 0x000fe20000201000 */
[----:B------:R-:W-:Y:S01]  /*ec20*/  IMAD.IADD R3, R3, 0x1, R5 ;  /* 0x0000000103037824 */ /* 0x000fe200078e0205 */
[----:B0-----:R-:W-:Y:S01]  /*ec30*/  ISETP.NE.U32.AND P0, PT, R20, RZ, PT ;  /* 0x000000ff1400720c */ /* 0x001fe20003f05070 */
[----:B------:R-:W-:Y:S02]  /*ec40*/  IMAD.MOV.U32 R5, RZ, RZ, -0x1 ;  /* 0xffffffffff057424 */ /* 0x000fe400078e00ff */
[----:B------:R-:W-:Y:S02]  /*ec50*/  FMUL R0, R0, UR6 ;  /* 0x0000000600007c20 */ /* 0x000fe40008400000 */
[----:B------:R-:W0:Y:S01]  /*ec60*/  LDC R13, c[0x0][0x148] ;  /* 0x00005200ff0d7b82 */ /* 0x000e220000000800 */
[----:B--2---:R-:W-:Y:S01]  /*ec70*/  SHF.R.U64 R10, R2, R4, R3 ;  /* 0x00000004020a7219 */ /* 0x004fe20000001203 */
[----:B------:R2:W0:Y:S01]  /*ec80*/  F2I.U32.TRUNC.NTZ R12, R0 ;  /* 0x00000000000c7305 */ /* 0x000422000020f000 */
[----:B------:R-:W-:-:S02]  /*ec90*/  ISETP.NE.AND.EX P0, PT, R21, RZ, PT, P0 ;  /* 0x000000ff1500720c */ /* 0x000fc40003f05300 */
[----:B------:R-:W-:-:S03]  /*eca0*/  SHF.R.U32.HI R3, RZ, R4, R3 ;  /* 0x00000004ff037219 */ /* 0x000fc60000011603 */
[----:B------:R-:W0:Y:S01]  /*ecb0*/  LDC R14, c[0x0][0x600] ;  /* 0x00018000ff0e7b82 */ /* 0x000e220000000800 */
[-CC-:B-----5:R-:W-:Y:S02]  /*ecc0*/  SHF.R.U64 R8, R10, R6.reuse, R3.reuse ;  /* 0x000000060a087219 */ /* 0x1a0fe40000001203 */
[----:B------:R-:W-:-:S05]  /*ecd0*/  SHF.R.U32.HI R3, RZ, R6, R3 ;  /* 0x00000006ff037219 */ /* 0x000fca0000011603 */
[----:B------:R-:W0:Y:S01]  /*ece0*/  LDC R19, c[0x0][0x648] ;  /* 0x00019200ff137b82 */ /* 0x000e220000000800 */
[-CC-:B-1----:R-:W-:Y:S02]  /*ecf0*/  SHF.R.U64 R11, R8, R18.reuse, R3.reuse ;  /* 0x00000012080b7219 */ /* 0x182fe40000001203 */
[-C--:B------:R-:W-:Y:S02]  /*ed00*/  SHF.L.U32 R5, R5, R18.reuse, RZ ;  /* 0x0000001205057219 */ /* 0x080fe400000006ff */
[-C--:B------:R-:W-:Y:S01]  /*ed10*/  SHF.R.U32.HI R3, RZ, R18.reuse, R3 ;  /* 0x00000012ff037219 */ /* 0x080fe20000011603 */
[----:B------:R-:W-:Y:S01]  /*ed20*/  IMAD.MOV.U32 R2, RZ, RZ, R11 ;  /* 0x000000ffff027224 */ /* 0x000fe200078e000b */
[----:B------:R-:W-:Y:S01]  /*ed30*/  SHF.L.U32 R40, R7, R18, RZ ;  /* 0x0000001207287219 */ /* 0x000fe200000006ff */
[----:B------:R-:W1:Y:S01]  /*ed40*/  LDC R22, c[0x0][0x638] ;  /* 0x00018e00ff167b82 */ /* 0x000e620000000800 */
[----:B------:R-:W-:-:S07]  /*ed50*/  LOP3.LUT R17, RZ, R5, RZ, 0x33, !PT ;  /* 0x00000005ff117212 */ /* 0x000fce00078e33ff */
[----:B------:R-:W0:Y:S01]  /*ed60*/  LDC R23, c[0x0][0x610] ;  /* 0x00018400ff177b82 */ /* 0x000e220000000800 */
[----:B--2---:R-:W-:Y:S05]  /*ed70*/  @!P0 BRA `(.L_x_296) ;  /* 0x0000000000288947 */ /* 0x004fea0003800000 */
[----:B------:R-:W2:Y:S02]  /*ed80*/  LDC R0, c[0x0][0x64c] ;  /* 0x00019300ff007b82 */ /* 0x000ea40000000800 */
[----:B--2---:R-:W-:-:S05]  /*ed90*/  IADD3 R7, P0, R11, R0, RZ ;  /* 0x000000000b077210 */ /* 0x004fca0007f1e0ff */
        /* <DEDUP_REMOVED lines=8> */
.L_x_296:
[----:B0-----:R-:W-:Y:S01]  /*ee20*/  SHF.R.U64 R0, R2, R19, R3 ;  /* 0x0000001302007219 */ /* 0x001fe20000001203 */
[----:B------:R-:W-:Y:S01]  /*ee30*/  VIADD R3, R14, 0xffffffff ;  /* 0xffffffff0e037836 */ /* 0x000fe20000000000 */
[----:B------:R-:W-:Y:S01]  /*ee40*/  LOP3.LUT R5, R8, R17, RZ, 0xc0, !PT ;  /* 0x0000001108057212 */ /* 0x000fe200078ec0ff */
[----:B------:R-:W-:Y:S01]  /*ee50*/  IMAD.MOV R12, RZ, RZ, -R12 ;  /* 0x000000ffff0c7224 */ /* 0x000fe200078e0a0c */
[----:B------:R-:W-:Y:S01]  /*ee60*/  R2UR UR12, R24 ;  /* 0x00000000180c72ca */ /* 0x000fe200000e0000 */
[----:B------:R-:W-:Y:S01]  /*ee70*/  IMAD.MOV R2, RZ, RZ, -R0 ;  /* 0x000000ffff027224 */ /* 0x000fe200078e0a00 */
[----:B------:R-:W-:Y:S01]  /*ee80*/  LOP3.LUT R3, R10, R3, RZ, 0xc0, !PT ;  /* 0x000000030a037212 */ /* 0x000fe200078ec0ff */
[----:B------:R-:W-:Y:S02]  /*ee90*/  IMAD R40, R40, R0, R5 ;  /* 0x0000000028287224 */ /* 0x000fe400078e0205 */
[----:B------:R-:W-:Y:S02]  /*eea0*/  @P4 IMAD R15, R13, R12, R16 ;  /* 0x0000000c0d0f4224 */ /* 0x000fe400078e0210 */
[----:B-1----:R-:W-:-:S02]  /*eeb0*/  IMAD R0, R2, R22, R11 ;  /* 0x0000001602007224 */ /* 0x002fc400078e020b */
[----:B------:R-:W-:Y:S02]  /*eec0*/  IMAD R40, R40, R23, R15 ;  /* 0x0000001728287224 */ /* 0x000fe400078e020f */
[----:B------:R-:W-:Y:S02]  /*eed0*/  IMAD R3, R0, R14, R3 ;  /* 0x0000000e00037224 */ /* 0x000fe400078e0203 */
[----:B------:R-:W-:-:S03]  /*eee0*/  IMAD.MOV.U32 R0, RZ, RZ, 0x1 ;  /* 0x00000001ff007424 */ /* 0x000fc600078e00ff */
[----:B------:R-:W-:Y:S02]  /*eef0*/  SEL R2, R3, R40, !P4 ;  /* 0x0000002803027207 */ /* 0x000fe40006000000 */
[----:B------:R-:W-:-:S03]  /*ef00*/  SEL R40, R40, R3, !P4 ;  /* 0x0000000328287207 */ /* 0x000fc60006000000 */
[----:B------:R2:W-:Y:S04]  /*ef10*/  STL [R1+0x80], R2 ;  /* 0x0000800201007387 */ /* 0x0005e80000100800 */
.L_x_294:
[----:B------:R-:W-:Y:S01]  /*ef20*/  UIADD3 UR5, UR9, UR5, URZ ;  /* 0x0000000509057290 */ /* 0x000fe2000fffe03f */
[----:B------:R0:W-:Y:S01]  /*ef30*/  STL [R1+0x84], R40 ;  /* 0x0000842801007387 */ /* 0x0001e20000100800 */
[----:B------:R-:W-:Y:S02]  /*ef40*/  LOP3.LUT P0, RZ, R0, 0xff, RZ, 0xc0, !PT ;  /* 0x000000ff00ff7812 */ /* 0x000fe4000780c0ff */
[----:B------:R-:W-:Y:S02]  /*ef50*/  USHF.R.U32.HI UR6, URZ, 0x2, UR5 ;  /* 0x000000023f067899 */ /* 0x000fe40008011605 */
[----:B------:R-:W-:Y:S02]  /*ef60*/  UISETP.GT.U32.AND UP0, UPT, UR5, 0x3, UPT ;  /* 0x000000030500788c */ /* 0x000fe4000bf04070 */
[----:B------:R-:W-:Y:S02]  /*ef70*/  ULOP3.LUT UR6, UR6, 0x1, URZ, 0xc0, !UPT ;  /* 0x0000000106067892 */ /* 0x000fe4000f8ec03f */
[----:B------:R-:W-:-:S02]  /*ef80*/  UISETP.LT.U32.AND UP0, UPT, UR9, 0x4, UP0 ;  /* 0x000000040900788c */ /* 0x000fc40008701070 */
[----:B------:R-:W-:Y:S02]  /*ef90*/  UISETP.NE.U32.AND UP1, UPT, UR6, 0x1, UPT ;  /* 0x000000010600788c */ /* 0x000fe4000bf25070 */
[----:B------:R-:W-:Y:S02]  /*efa0*/  USEL UR7, URZ, 0x1, !UP0 ;  /* 0x000000013f077887 */ /* 0x000fe4000c000000 */
[----:B------:R-:W-:Y:S02]  /*efb0*/  UISETP.GT.U32.AND UP1, UPT, UR9, 0x3, !UP1 ;  /* 0x000000030900788c */ /* 0x000fe4000cf24070 */
[----:B------:R-:W-:Y:S02]  /*efc0*/  ULOP3.LUT UR5, UR5, 0x3, URZ, 0xc0, !UPT ;  /* 0x0000000305057892 */ /* 0x000fe4000f8ec03f */
[----:B------:R-:W-:-:S04]  /*efd0*/  USEL UR6, URZ, 0x1, !UP1 ;  /* 0x000000013f067887 */ /* 0x000fc8000c800000 */
[----:B------:R-:W-:Y:S01]  /*efe0*/  ULOP3.LUT UR4, UR6, UR4, UR7, 0x96, !UPT ;  /* 0x0000000406047292 */ /* 0x000fe2000f8e9607 */
[----:B0-----:R-:W-:Y:S11]  /*eff0*/  @P0 BRA `(.L_x_297) ;  /* 0xffffff2000bc0947 */ /* 0x001ff6000383ffff */
[----:B------:R-:W-:Y:S05]  /*f000*/  EXIT ;  /* 0x000000000000794d */ /* 0x000fea0003800000 */
.L_x_7:
[----:B------:R-:W2:Y:S01]  /*f010*/  LDL R22, [R1+0x7c] ;  /* 0x00007c0001167983 */ /* 0x000ea20000100800 */
[----:B------:R-:W-:-:S03]  /*f020*/  ULDC.64 UR4, c[0x0][0x650] ;  /* 0x0001940000047ab9 */ /* 0x000fc60000000a00 */
[----:B0-----:R-:W3:Y:S01]  /*f030*/  LDL R23, [R1+0x78] ;  /* 0x0000780001177983 */ /* 0x001ee20000100800 */
[----:B------:R-:W-:Y:S01]  /*f040*/  PRMT R4, RZ, 0x7610, R4 ;  /* 0x00007610ff047816 */ /* 0x000fe20000000004 */
[----:B------:R-:W-:Y:S02]  /*f050*/  IMAD.MOV.U32 R5, RZ, RZ, -0x1 ;  /* 0xffffffffff057424 */ /* 0x000fe400078e00ff */
[----:B------:R-:W-:Y:S02]  /*f060*/  IMAD.MOV.U32 R7, RZ, RZ, -0x1 ;  /* 0xffffffffff077424 */ /* 0x000fe400078e00ff */
[----:B------:R-:W-:Y:S01]  /*f070*/  IMAD.MOV.U32 R6, RZ, RZ, -0x1 ;  /* 0xffffffffff067424 */ /* 0x000fe200078e00ff */
[----:B--2---:R-:W-:-:S04]  /*f080*/  ISETP.GE.U32.AND P0, PT, R22, UR4, PT ;  /* 0x0000000416007c0c */ /* 0x004fc8000bf06070 */
[----:B---3--:R-:W-:-:S13]  /*f090*/  ISETP.GE.U32.AND.EX P0, PT, R23, UR5, PT, P0 ;  /* 0x0000000517007c0c */ /* 0x008fda000bf06100 */
[----:B------:R-:W-:Y:S05]  /*f0a0*/  @P0 BRA `(.L_x_298) ;  /* 0x00000004002c0947 */ /* 0x000fea0003800000 */
[----:B------:R-:W0:Y:S01]  /*f0b0*/  LDC.64 R14, c[0x0][0x628] ;  /* 0x00018a00ff0e7b82 */ /* 0x000e220000000a00 */
[----:B------:R-:W-:Y:S02]  /*f0c0*/  IMAD.MOV.U32 R8, RZ, RZ, R22 ;  /* 0x000000ffff087224 */ /* 0x000fe400078e0016 */
[----:B------:R-:W-:-:S05]  /*f0d0*/  IMAD.MOV.U32 R9, RZ, RZ, R23 ;  /* 0x000000ffff097224 */ /* 0x000fca00078e0017 */
[----:B------:R-:W1:Y:S08]  /*f0e0*/  LDC R10, c[0x0][0x630] ;  /* 0x00018c00ff0a7b82 */ /* 0x000e700000000800 */
[----:B------:R-:W2:Y:S01]  /*f0f0*/  LDC.64 R16, c[0x0][0x620] ;  /* 0x00018800ff107b82 */ /* 0x000ea20000000a00 */
[----:B0-----:R-:W-:-:S04]  /*f100*/  ISETP.NE.U32.AND P0, PT, R14, RZ, PT ;  /* 0x000000ff0e00720c */ /* 0x001fc80003f05070 */
[----:B------:R-:W-:-:S13]  /*f110*/  ISETP.NE.AND.EX P0, PT, R15, RZ, PT, P0 ;  /* 0x000000ff0f00720c */ /* 0x000fda0003f05300 */
[----:B-12---:R-:W-:Y:S05]  /*f120*/  @!P0 BRA `(.L_x_299) ;  /* 0x0000000000288947 */ /* 0x006fea0003800000 */
[----:B------:R-:W0:Y:S02]  /*f130*/  LDC R4, c[0x0][0x634] ;  /* 0x00018d00ff047b82 */ /* 0x000e240000000800 */
[----:B0-----:R-:W-:-:S05]  /*f140*/  IADD3 R9, P0, R22, R4, RZ ;  /* 0x0000000416097210 */ /* 0x001fca0007f1e0ff */
        /* <DEDUP_REMOVED lines=8> */
.L_x_299:
[----:B------:R-:W0:Y:S01]  /*f1d0*/  LDC.64 R20, c[0x0][0x640] ;  /* 0x00019000ff147b82 */ /* 0x000e220000000a00 */
[-CC-:B------:R-:W-:Y:S02]  /*f1e0*/  SHF.R.U64 R14, R8, R10.reuse, R9.reuse ;  /* 0x0000000a080e7219 */ /* 0x180fe40000001209 */
[----:B------:R-:W-:Y:S02]  /*f1f0*/  SHF.R.U32.HI R4, RZ, R10, R9 ;  /* 0x0000000aff047219 */ /* 0x000fe40000011609 */
[----:B------:R-:W-:-:S03]  /*f200*/  IADD3 R7, P0, RZ, -R14, RZ ;  /* 0x8000000eff077210 */ /* 0x000fc60007f1e0ff */
[----:B------:R-:W1:Y:S02]  /*f210*/  LDC R8, c[0x0][0x618] ;  /* 0x00018600ff087b82 */ /* 0x000e640000000800 */
[----:B------:R-:W-:Y:S02]  /*f220*/  IMAD.X R5, RZ, RZ, ~R4, P0 ;  /* 0x000000ffff057224 */ /* 0x000fe400000e0e04 */
[----:B------:R-:W-:Y:S02]  /*f230*/  IMAD.MOV.U32 R4, RZ, RZ, R22 ;  /* 0x000000ffff047224 */ /* 0x000fe400078e0016 */
[-C--:B------:R-:W-:Y:S02]  /*f240*/  IMAD R6, R5, R16.reuse, RZ ;  /* 0x0000001005067224 */ /* 0x080fe400078e02ff */
[----:B------:R-:W2:Y:S01]  /*f250*/  LDC R18, c[0x0][0x608] ;  /* 0x00018200ff127b82 */ /* 0x000ea20000000800 */
[----:B------:R-:W-:Y:S02]  /*f260*/  IMAD.MOV.U32 R5, RZ, RZ, R23 ;  /* 0x000000ffff057224 */ /* 0x000fe400078e0017 */
[----:B------:R-:W-:-:S05]  /*f270*/  IMAD.WIDE.U32 R4, R7, R16, R4 ;  /* 0x0000001007047225 */ /* 0x000fca00078e0004 */
[----:B------:R-:W3:Y:S01]  /*f280*/  LDC R19, c[0x0][0x658] ;  /* 0x00019600ff137b82 */ /* 0x000ee20000000800 */
[----:B------:R-:W-:Y:S01]  /*f290*/  IMAD R7, R7, R17, R6 ;  /* 0x0000001107077224 */ /* 0x000fe200078e0206 */
[----:B0-----:R-:W-:Y:S01]  /*f2a0*/  ISETP.NE.U32.AND P0, PT, R20, RZ, PT ;  /* 0x000000ff1400720c */ /* 0x001fe20003f05070 */
[----:B------:R-:W-:Y:S02]  /*f2b0*/  IMAD.MOV.U32 R6, RZ, RZ, -0x1 ;  /* 0xffffffffff067424 */ /* 0x000fe400078e00ff */
[----:B------:R-:W-:Y:S01]  /*f2c0*/  IMAD.IADD R5, R5, 0x1, R7 ;  /* 0x0000000105057824 */ /* 0x000fe200078e0207 */
[----:B------:R-:W-:Y:S02]  /*f2d0*/  ISETP.NE.AND.EX P0, PT, R21, RZ, PT, P0 ;  /* 0x000000ff1500720c */ /* 0x000fe40003f05300 */
[----:B------:R-:W0:Y:S02]  /*f2e0*/  LDC R17, c[0x0][0x600] ;  /* 0x00018000ff117b82 */ /* 0x000e240000000800 */
[----:B-1----:R-:W-:-:S02]  /*f2f0*/  SHF.R.U64 R10, R4, R8, R5 ;  /* 0x00000008040a7219 */ /* 0x002fc40000001205 */
[----:B------:R-:W-:-:S04]  /*f300*/  SHF.R.U32.HI R5, RZ, R8, R5 ;  /* 0x00000008ff057219 */ /* 0x000fc80000011605 */
[----:B------:R-:W1:Y:S01]  /*f310*/  LDC R22, c[0x0][0x648] ;  /* 0x00019200ff167b82 */ /* 0x000e620000000800 */
[-CC-:B--2---:R-:W-:Y:S02]  /*f320*/  SHF.R.U64 R15, R10, R18.reuse, R5.reuse ;  /* 0x000000120a0f7219 */ /* 0x184fe40000001205 */
[----:B------:R-:W-:Y:S01]  /*f330*/  SHF.R.U32.HI R4, RZ, R18, R5 ;  /* 0x00000012ff047219 */ /* 0x000fe20000011605 */
[----:B------:R-:W-:-:S04]  /*f340*/  IMAD.MOV.U32 R18, RZ, RZ, 0x1 ;  /* 0x00000001ff127424 */ /* 0x000fc800078e00ff */
[----:B------:R-:W2:Y:S01]  /*f350*/  LDC R23, c[0x0][0x638] ;  /* 0x00018e00ff177b82 */ /* 0x000ea20000000800 */
[-CC-:B---3--:R-:W-:Y:S02]  /*f360*/  SHF.R.U64 R16, R15, R19.reuse, R4.reuse ;  /* 0x000000130f107219 */ /* 0x188fe40000001204 */
[-C--:B------:R-:W-:Y:S02]  /*f370*/  SHF.L.U32 R6, R6, R19.reuse, RZ ;  /* 0x0000001306067219 */ /* 0x080fe400000006ff */
[----:B------:R-:W-:Y:S01]  /*f380*/  SHF.R.U32.HI R5, RZ, R19, R4 ;  /* 0x00000013ff057219 */ /* 0x000fe20000011604 */
[----:B------:R-:W-:Y:S01]  /*f390*/  IMAD.MOV.U32 R4, RZ, RZ, R16 ;  /* 0x000000ffff047224 */ /* 0x000fe200078e0010 */
[----:B------:R-:W-:Y:S01]  /*f3a0*/  LOP3.LUT R24, RZ, R6, RZ, 0x33, !PT ;  /* 0x00000006ff187212 */ /* 0x000fe200078e33ff */
[----:B------:R-:W3:Y:S01]  /*f3b0*/  LDC R25, c[0x0][0x610] ;  /* 0x00018400ff197b82 */ /* 0x000ee20000000800 */
[----:B------:R-:W-:Y:S05]  /*f3c0*/  @!P0 BRA `(.L_x_300) ;  /* 0x0000000000288947 */ /* 0x000fea0003800000 */
        /* <DEDUP_REMOVED lines=10> */
.L_x_300:
[----:B-1----:R-:W-:Y:S01]  /*f470*/  SHF.R.U64 R4, R4, R22, R5 ;  /* 0x0000001604047219 */ /* 0x002fe20000001205 */
[----:B0-----:R-:W-:Y:S01]  /*f480*/  VIADD R7, R17, 0xffffffff ;  /* 0xffffffff11077836 */ /* 0x001fe20000000000 */
[----:B------:R-:W-:Y:S01]  /*f490*/  SHF.L.U32 R18, R18, R19, RZ ;  /* 0x0000001312127219 */ /* 0x000fe200000006ff */
[----:B------:R-:W-:Y:S01]  /*f4a0*/  @P4 IMAD R0, R11, R12, R2 ;  /* 0x0000000c0b004224 */ /* 0x000fe200078e0202 */
[----:B------:R-:W-:Y:S01]  /*f4b0*/  LOP3.LUT R3, R15, R24, RZ, 0xc0, !PT ;  /* 0x000000180f037212 */ /* 0x000fe200078ec0ff */
[----:B------:R-:W-:Y:S01]  /*f4c0*/  IMAD.MOV R5, RZ, RZ, -R4 ;  /* 0x000000ffff057224 */ /* 0x000fe200078e0a04 */
[----:B------:R-:W-:Y:S01]  /*f4d0*/  LOP3.LUT R7, R10, R7, RZ, 0xc0, !PT ;  /* 0x000000070a077212 */ /* 0x000fe200078ec0ff */
[----:B------:R-:W-:Y:S02]  /*f4e0*/  IMAD.MOV.U32 R6, RZ, RZ, R14 ;  /* 0x000000ffff067224 */ /* 0x000fe400078e000e */
[----:B------:R-:W-:Y:S02]  /*f4f0*/  IMAD R3, R18, R4, R3 ;  /* 0x0000000412037224 */ /* 0x000fe400078e0203 */
[----:B--2---:R-:W-:-:S02]  /*f500*/  IMAD R2, R5, R23, R16 ;  /* 0x0000001705027224 */ /* 0x004fc400078e0210 */
[----:B---3--:R-:W-:Y:S02]  /*f510*/  IMAD R0, R3, R25, R0 ;  /* 0x0000001903007224 */ /* 0x008fe400078e0200 */
[----:B------:R-:W-:Y:S02]  /*f520*/  IMAD R5, R2, R17, R7 ;  /* 0x0000001102057224 */ /* 0x000fe400078e0207 */
[----:B------:R-:W-:-:S03]  /*f530*/  IMAD.MOV.U32 R4, RZ, RZ, 0x1 ;  /* 0x00000001ff047424 */ /* 0x000fc600078e00ff */
[----:B------:R-:W-:Y:S02]  /*f540*/  SEL R7, R5, R0, !P4 ;  /* 0x0000000005077207 */ /* 0x000fe40006000000 */
[----:B------:R-:W-:-:S07]  /*f550*/  SEL R5, R0, R5, !P4 ;  /* 0x0000000500057207 */ /* 0x000fce0006000000 */
.L_x_298:
[----:B------:R-:W-:-:S08]  /*f560*/  NOP ;  /* 0x0000000000007918 */ /* 0x000fd00000000000 */
[----:B------:R-:W0:-:S00]  /*f570*/  USETMAXREG.DEALLOC.CTAPOOL 0x28 ;  /* 0x00000028000079c8 */ /* 0x000e0000080e0500 */
[----:B------:R-:W-:-:S13]  /*f580*/  ISETP.NE.AND P0, PT, RZ, UR8, PT ;  /* 0x00000008ff007c0c */ /* 0x000fda000bf05270 */
[----:B------:R-:W-:Y:S05]  /*f590*/  @P0 EXIT ;  /* 0x000000000000094d */ /* 0x000fea0003800000 */
[----:B0-----:R-:W-:Y:S01]  /*f5a0*/  LOP3.LUT P0, RZ, R4, 0xff, RZ, 0xc0, !PT ;  /* 0x000000ff04ff7812 */ /* 0x001fe2000780c0ff */
[----:B------:R-:W-:Y:S02]  /*f5b0*/  IMAD.MOV.U32 R0, RZ, RZ, 0x1 ;  /* 0x00000001ff007424 */ /* 0x000fe400078e00ff */
[----:B------:R-:W-:-:S10]  /*f5c0*/  IMAD.MOV.U32 R8, RZ, RZ, RZ ;  /* 0x000000ffff087224 */ /* 0x000fd400078e00ff */
[----:B------:R-:W-:Y:S05]  /*f5d0*/  @!P0 BRA `(.L_x_301) ;  /* 0x0000000c00a08947 */ /* 0x000fea0003800000 */
[----:B------:R-:W0:Y:S01]  /*f5e0*/  S2UR UR8, SR_CgaCtaId ;  /* 0x00000000000879c3 */ /* 0x000e220000008800 */
[----:B------:R-:W-:Y:S01]  /*f5f0*/  ULDC UR4, c[0x0][0x28c] ;  /* 0x0000a30000047ab9 */ /* 0x000fe20000000800 */
[----:B------:R-:W-:Y:S01]  /*f600*/  ULDC UR5, c[0x0][0x600] ;  /* 0x0001800000057ab9 */ /* 0x000fe20000000800 */
[----:B------:R-:W-:Y:S01]  /*f610*/  UIADD3 UR14, UR4, 0x7f, URZ ;  /* 0x0000007f040e7890 */ /* 0x000fe2000fffe03f */
[----:B------:R-:W-:Y:S01]  /*f620*/  BSSY B0, `(.L_x_301) ;  /* 0x00000e3000007945 */ /* 0x000fe20003800000 */
[----:B------:R-:W-:Y:S01]  /*f630*/  ULDC UR11, c[0x0][0x658] ;  /* 0x00019600000b7ab9 */ /* 0x000fe20000000800 */
[----:B------:R-:W-:Y:S01]  /*f640*/  UMOV UR12, 0xffffffff ;  /* 0xffffffff000c7882 */ /* 0x000fe20000000000 */
[----:B------:R-:W-:Y:S01]  /*f650*/  UMOV UR16, 0x1 ;  /* 0x0000000100107882 */ /* 0x000fe20000000000 */
[----:B------:R-:W-:Y:S01]  /*f660*/  USHF.R.S32.HI UR15, URZ, 0x1f, UR14 ;  /* 0x0000001f3f0f7899 */ /* 0x000fe2000801140e */
[----:B------:R-:W-:Y:S01]  /*f670*/  IMAD.MOV.U32 R9, RZ, RZ, 0x1 ;  /* 0x00000001ff097424 */ /* 0x000fe200078e00ff */
[----:B------:R-:W-:Y:S01]  /*f680*/  ULDC UR9, c[0x0][0xc] ;  /* 0x0000030000097ab9 */ /* 0x000fe20000000800 */
[----:B------:R-:W-:Y:S01]  /*f690*/  UIADD3 UR4, UR5, -0x1, URZ ;  /* 0xffffffff05047890 */ /* 0x000fe2000fffe03f */
[----:B------:R-:W-:Y:S01]  /*f6a0*/  IMAD.MOV.U32 R0, RZ, RZ, 0x1 ;  /* 0x00000001ff007424 */ /* 0x000fe200078e00ff */
[----:B------:R-:W-:Y:S01]  /*f6b0*/  USHF.L.U32 UR18, UR12, UR11, URZ ;  /* 0x0000000b0c127299 */ /* 0x000fe2000800063f */
[----:B------:R-:W-:Y:S01]  /*f6c0*/  IMAD.MOV.U32 R8, RZ, RZ, RZ ;  /* 0x000000ffff087224 */ /* 0x000fe200078e00ff */
[----:B------:R-:W-:Y:S01]  /*f6d0*/  USHF.L.U32 UR5, UR16, UR11, URZ ;  /* 0x0000000b10057299 */ /* 0x000fe2000800063f */
[----:B------:R-:W-:Y:S01]  /*f6e0*/  ULDC UR12, c[0x0][0x10] ;  /* 0x00000400000c7ab9 */ /* 0x000fe20000000800 */
[----:B------:R-:W-:Y:S01]  /*f6f0*/  ULEA.HI UR15, UR15, UR14, URZ, 0x7 ;  /* 0x0000000e0f0f7291 */ /* 0x000fe2000f8f383f */
[----:B------:R-:W-:Y:S01]  /*f700*/  UMOV UR22, 0x55 ;  /* 0x0000005500167882 */ /* 0x000fe20000000000 */
[----:B------:R-:W-:-:S02]  /*f710*/  ULOP3.LUT UR29, UR13, 0x2, URZ, 0xfc, !UPT ;  /* 0x000000020d1d7892 */ /* 0x000fc4000f8efc3f */
[----:B------:R-:W-:Y:S02]  /*f720*/  USHF.R.S32.HI UR19, URZ, 0x7, UR15 ;  /* 0x000000073f137899 */ /* 0x000fe4000801140f */
[----:B0-----:R-:W-:Y:S02]  /*f730*/  ULOP3.LUT UR10, UR8, 0x1, URZ, 0xc0, !UPT ;  /* 0x00000001080a7892 */ /* 0x001fe4000f8ec03f */
[----:B------:R-:W-:Y:S02]  /*f740*/  USHF.R.U32.HI UR30, URZ, 0x1, UR8 ;  /* 0x000000013f1e7899 */ /* 0x000fe40008011608 */
[----:B------:R-:W-:Y:S02]  /*f750*/  USHF.L.U32 UR6, UR8, 0x6, URZ ;  /* 0x0000000608067899 */ /* 0x000fe4000800063f */
[----:B------:R-:W-:Y:S02]  /*f760*/  USHF.L.U32 UR7, UR8, 0xd, URZ ;  /* 0x0000000d08077899 */ /* 0x000fe4000800063f */
[----:B------:R-:W-:-:S02]  /*f770*/  ULOP3.LUT UR8, UR8, 0xfffffffe, URZ, 0xc0, !UPT ;  /* 0xfffffffe08087892 */ /* 0x000fc4000f8ec03f */
[----:B------:R-:W-:Y:S02]  /*f780*/  UISETP.GT.U32.AND UP0, UPT, UR10, 0xffff, UPT ;  /* 0x0000ffff0a00788c */ /* 0x000fe4000bf04070 */
[----:B------:R-:W-:Y:S02]  /*f790*/  USHF.L.U32 UR20, UR16, UR8, URZ ;  /* 0x0000000810147299 */ /* 0x000fe4000800063f */
[----:B------:R-:W-:Y:S02]  /*f7a0*/  ULOP3.LUT UR11, UR8, 0x1, URZ, 0xfc, !UPT ;  /* 0x00000001080b7892 */ /* 0x000fe4000f8efc3f */
[----:B------:R-:W-:Y:S02]  /*f7b0*/  UIMAD.WIDE.U32 UR8, UR9, UR12, URZ ;  /* 0x0000000c090872a5 */ /* 0x000fe4000f8e003f */
[----:B------:R-:W-:Y:S01]  /*f7c0*/  USEL UR10, UR10, 0xffff, !UP0 ;  /* 0x0000ffff0a0a7887 */ /* 0x000fe2000c000000 */
[----:B------:R-:W-:Y:S01]  /*f7d0*/  ULDC UR12, c[0x0][0x14] ;  /* 0x00000500000c7ab9 */ /* 0x000fe20000000800 */
[----:B------:R-:W-:-:S02]  /*f7e0*/  USHF.L.U32 UR11, UR16, UR11, URZ ;  /* 0x0000000b100b7299 */ /* 0x000fc4000800063f */
[----:B------:R-:W-:Y:S02]  /*f7f0*/  UIMAD.WIDE.U32 UR24, UR8, UR12, URZ ;  /* 0x0000000c081872a5 */ /* 0x000fe4000f8e003f */
[----:B------:R-:W-:Y:S02]  /*f800*/  UIMAD UR21, UR9, UR12, URZ ;  /* 0x0000000c091572a4 */ /* 0x000fe4000f8e023f */
[----:B------:R-:W-:Y:S02]  /*f810*/  ULOP3.LUT UR10, UR10, 0xffff, URZ, 0xc0, !UPT ;  /* 0x0000ffff0a0a7892 */ /* 0x000fe4000f8ec03f */
[----:B------:R-:W-:Y:S02]  /*f820*/  ULOP3.LUT UR6, UR6, 0x40, URZ, 0xc0, !UPT ;  /* 0x0000004006067892 */ /* 0x000fe4000f8ec03f */
[----:B------:R-:W-:Y:S02]  /*f830*/  ULOP3.LUT UR7, UR7, 0x2000, URZ, 0xc0, !UPT ;  /* 0x0000200007077892 */ /* 0x000fe4000f8ec03f */
[----:B------:R-:W-:-:S02]  /*f840*/  ULOP3.LUT UR18, URZ, UR18, URZ, 0x33, !UPT ;  /* 0x000000123f127292 */ /* 0x000fc4000f8e333f */
[----:B------:R-:W-:Y:S02]  /*f850*/  ULOP3.LUT UR20, UR20, UR11, URZ, 0xfc, !UPT ;  /* 0x0000000b14147292 */ /* 0x000fe4000f8efc3f */
[----:B------:R-:W-:Y:S02]  /*f860*/  UIADD3 UR21, UR25, UR21, URZ ;  /* 0x0000001519157290 */ /* 0x000fe4000fffe03f */
[----:B------:R-:W-:Y:S02]  /*f870*/  USHF.L.U32 UR22, UR22, UR10, URZ ;  /* 0x0000000a16167299 */ /* 0x000fe4000800063f */
[----:B------:R-:W-:Y:S01]  /*f880*/  UIADD3 UR31, UR19, 0x1, URZ ;  /* 0x00000001131f7890 */ /* 0x000fe2000fffe03f */
[----:B------:R-:W-:-:S11]  /*f890*/  ULDC.64 UR32, c[0x0][0x198] ;  /* 0x0000660000207ab9 */ /* 0x000fd60000000a00 */
.L_x_312:
[----:B------:R-:W-:-:S03]  /*f8a0*/  UMOV UR8, 0xffffffff ;  /* 0xffffffff00087882 */ /* 0x000fc60000000000 */
[----:B------:R-:W-:Y:S05]  /*f8b0*/  BRA.DIV UR8, `(.L_x_302) ;  /* 0x0000000e08e47947 */ /* 0x000fea000b800000 */
[----:B------:R-:W-:-:S13]  /*f8c0*/  ELECT P0, URZ, PT ;  /* 0x00000000003f782f */ /* 0x000fda0003800000 */
.L_x_323:
[----:B------:R-:W0:Y:S01]  /*f8d0*/  LDC R2, c[0x0][0x28c] ;  /* 0x0000a300ff027b82 */ /* 0x000e220000000800 */
[----:B------:R-:W-:Y:S01]  /*f8e0*/  BSSY B1, `(.L_x_303) ;  /* 0x000003d000017945 */ /* 0x000fe20003800000 */
[----:B0-----:R-:W-:-:S13]  /*f8f0*/  ISETP.LT.OR P0, PT, R2, 0x1, !P0 ;  /* 0x000000010200780c */ /* 0x001fda0004701670 */
[----:B------:R-:W-:Y:S05]  /*f900*/  @P0 BRA `(.L_x_304) ;  /* 0x0000000000e80947 */ /* 0x000fea0003800000 */
[----:B------:R-:W-:Y:S01]  /*f910*/  LEA R5, R5, UR30, 0x2 ;  /* 0x0000001e05057c11 */ /* 0x000fe2000f8e10ff */
[----:B------:R-:W-:Y:S01]  /*f920*/  IMAD.MOV.U32 R13, RZ, RZ, RZ ;  /* 0x000000ffff0d7224 */ /* 0x000fe200078e00ff */
[----:B------:R-:W-:Y:S01]  /*f930*/  LEA R7, R7, UR6, 0x7 ;  /* 0x0000000607077c11 */ /* 0x000fe2000f8e38ff */
[----:B------:R-:W-:Y:S02]  /*f940*/  IMAD.U32 R14, RZ, RZ, UR31 ;  /* 0x0000001fff0e7e24 */ /* 0x000fe4000f8e00ff */
[----:B------:R-:W-:Y:S02]  /*f950*/  IMAD.MOV.U32 R2, RZ, RZ, R0 ;  /* 0x000000ffff027224 */ /* 0x000fe400078e0000 */
[----:B------:R-:W-:Y:S02]  /*f960*/  IMAD.MOV.U32 R3, RZ, RZ, R8 ;  /* 0x000000ffff037224 */ /* 0x000fe400078e0008 */
[----:B------:R-:W-:-:S07]  /*f970*/  IMAD.SHL.U32 R10, R5, 0x40, RZ ;  /* 0x00000040050a7824 */ /* 0x000fce00078e00ff */
.L_x_307:
[----:B------:R-:W0:Y:S01]  /*f980*/  S2R R5, SR_CgaCtaId ;  /* 0x0000000000057919 */ /* 0x000e220000008800 */
[----:B------:R-:W-:Y:S01]  /*f990*/  MOV R4, 0x400 ;  /* 0x0000040000047802 */ /* 0x000fe20000000f00 */
[----:B------:R-:W1:Y:S03]  /*f9a0*/  S2R R15, SR_TID.X ;  /* 0x00000000000f7919 */ /* 0x000e660000002100 */
[----:B0-----:R-:W-:Y:S02]  /*f9b0*/  LEA R12, R5, R4, 0x18 ;  /* 0x00000004050c7211 */ /* 0x001fe400078ec0ff */
[----:B------:R-:W-:Y:S02]  /*f9c0*/  SHF.L.U32 R4, R2, 0x1f, RZ ;  /* 0x0000001f02047819 */ /* 0x000fe400000006ff */
[----:B-1----:R-:W-:Y:S01]  /*f9d0*/  LOP3.LUT P1, RZ, R15, 0x7f, RZ, 0xc0, !PT ;  /* 0x0000007f0fff7812 */ /* 0x002fe2000782c0ff */
[----:B------:R-:W-:-:S04]  /*f9e0*/  IMAD R11, R3, 0x8, R12 ;  /* 0x00000008030b7824 */ /* 0x000fc800078e020c */
[----:B------:R-:W0:Y:S08]  /*f9f0*/  SYNCS.PHASECHK.TRANS64.TRYWAIT P0, [R11+URZ+0x20], R4 ;  /* 0x000020040b0075a7 */ /* 0x000e30000800017f */
[----:B------:R-:W1:Y:S01]  /*fa00*/  @!P1 LDC R5, c[0x0][0x500] ;  /* 0x00014000ff059b82 */ /* 0x000e620000000800 */
[----:B0-----:R-:W-:Y:S05]  /*fa10*/  @!P0 BRA `(.L_x_305) ;  /* 0x0000000c00ac8947 */ /* 0x001fea0003800000 */
.L_x_324:
[----:B------:R-:W-:Y:S01]  /*fa20*/  UPRMT UR8, UR29, 0x9910, URZ ;  /* 0x000099101d087896 */ /* 0x000fe2000800003f */
[----:B-1----:R1:W-:Y:S03]  /*fa30*/  @!P1 SYNCS.ARRIVE.TRANS64 RZ, [R11+URZ], R5 ;  /* 0x000000050bff99a7 */ /* 0x0023e6000800003f */
[----:B------:R-:W-:-:S06]  /*fa40*/  UISETP.NE.AND UP0, UPT, UR8, 0x2, UPT ;  /* 0x000000020800788c */ /* 0x000fcc000bf05270 */
[----:B------:R-:W-:-:S13]  /*fa50*/  PLOP3.LUT P0, PT, PT, PT, UP0, 0x80, 0x0 ;  /* 0x000000000000781c */ /* 0x000fda0003f0f008 */
[----:B-1----:R-:W-:Y:S05]  /*fa60*/  @P0 BRA `(.L_x_306) ;  /* 0x0000000000040947 */ /* 0x002fea0003800000 */
[----:B------:R-:W-:Y:S01]  /*fa70*/  BPT.TRAP 0x1 ;  /* 0x000000040000795c */ /* 0x000fe20000300000 */
.L_x_306:
[C---:B0-----:R-:W-:Y:S01]  /*fa80*/  LEA R4, R3.reuse, UR30, 0x2 ;  /* 0x0000001e03047c11 */ /* 0x041fe2000f8e10ff */
[----:B------:R-:W-:Y:S01]  /*fa90*/  VIADD R14, R14, 0xffffffff ;  /* 0xffffffff0e0e7836 */ /* 0x000fe20000000000 */
[----:B------:R-:W-:Y:S01]  /*faa0*/  R2UR UR11, R3 ;  /* 0x00000000030b72ca */ /* 0x000fe200000e0000 */
[----:B------:R-:W-:Y:S01]  /*fab0*/  UIADD3 UR14, UP0, UR32, 0xf0, URZ ;  /* 0x000000f0200e7890 */ /* 0x000fe2000ff1e03f */
[----:B------:R-:W-:Y:S01]  /*fac0*/  R2UR UR26, R12 ;  /* 0x000000000c1a72ca */ /* 0x000fe200000e0000 */
[----:B------:R-:W-:Y:S01]  /*fad0*/  IMAD.U32 R4, R4, 0x2000, R12 ;  /* 0x0000200004047824 */ /* 0x000fe200078e000c */
[----:B------:R-:W-:Y:S01]  /*fae0*/  R2UR UR27, R10 ;  /* 0x000000000a1b72ca */ /* 0x000fe200000e0000 */
[----:B------:R-:W-:Y:S01]  /*faf0*/  UIADD3 UR34, UP1, UR32, 0x1f0, URZ ;  /* 0x000001f020227890 */ /* 0x000fe2000ff3e03f */
[----:B------:R-:W-:Y:S01]  /*fb00*/  R2UR UR9, R11 ;  /* 0x000000000b0972ca */ /* 0x000fe200000e0000 */
[----:B------:R-:W-:Y:S01]  /*fb10*/  UIADD3.X UR15, URZ, UR33, URZ, UP0, !UPT ;  /* 0x000000213f0f7290 */ /* 0x000fe200087fe43f */
[----:B------:R-:W-:Y:S01]  /*fb20*/  R2UR UR8, R4 ;  /* 0x00000000040872ca */ /* 0x000fe200000e0000 */
[----:B------:R-:W-:Y:S01]  /*fb30*/  UPRMT UR23, URZ, 0x5410, UR22 ;  /* 0x000054103f177896 */ /* 0x000fe20008000016 */
[----:B------:R-:W-:Y:S01]  /*fb40*/  R2UR UR10, R13 ;  /* 0x000000000d0a72ca */ /* 0x000fe200000e0000 */
[----:B------:R-:W-:Y:S01]  /*fb50*/  VIADD R3, R3, 0x1 ;  /* 0x0000000103037836 */ /* 0x000fe20000000000 */
[----:B------:R-:W-:Y:S01]  /*fb60*/  R2UR UR12, R6 ;  /* 0x00000000060c72ca */ /* 0x000fe200000e0000 */
[----:B------:R-:W-:Y:S01]  /*fb70*/  ULEA UR11, UR11, UR7, 0xe ;  /* 0x000000070b0b7291 */ /* 0x000fe2000f8e703f */
[----:B------:R-:W-:Y:S01]  /*fb80*/  R2UR UR28, R7 ;  /* 0x00000000071c72ca */ /* 0x000fe200000e0000 */
[----:B------:R-:W-:Y:S01]  /*fb90*/  UPRMT UR36, URZ, 0x5410, UR20 ;  /* 0x000054103f247896 */ /* 0x000fe20008000014 */
[----:B------:R-:W-:Y:S01]  /*fba0*/  ISETP.GT.AND P1, PT, R14, 0x1, PT ;  /* 0x000000010e00780c */ /* 0x000fe20003f24270 */
[----:B------:R-:W-:Y:S01]  /*fbb0*/  UIADD3 UR26, UR26, 0x20100, UR11 ;  /* 0x000201001a1a7890 */ /* 0x000fe2000fffe00b */
[----:B------:R-:W-:Y:S01]  /*fbc0*/  ISETP.NE.AND P0, PT, R3, 0x4, PT ;  /* 0x000000040300780c */ /* 0x000fe20003f05270 */
[----:B------:R-:W-:Y:S01]  /*fbd0*/  UIADD3.X UR35, URZ, UR33, URZ, UP1, !UPT ;  /* 0x000000213f237290 */ /* 0x000fe20008ffe43f */
[----:B------:R-:W-:Y:S01]  /*fbe0*/  VIADD R13, R13, 0x80 ;  /* 0x000000800d0d7836 */ /* 0x000fe20000000000 */
[----:B------:R-:W-:Y:S01]  /*fbf0*/  UIADD3 UR8, UR8, 0x100, URZ ;  /* 0x0000010008087890 */ /* 0x000fe2000fffe03f */
[----:B------:R-:W-:Y:S01]  /*fc00*/  SEL R5, RZ, 0x1, P0 ;  /* 0x00000001ff057807 */ /* 0x000fe20000000000 */
[----:B------:R-:W-:Y:S01]  /*fc10*/  UMOV UR16, 0x0 ;  /* 0x0000000000107882 */ /* 0x000fe20000000000 */
[----:B------:R-:W-:Y:S01]  /*fc20*/  UMOV UR17, 0x10000000 ;  /* 0x1000000000117882 */ /* 0x000fe20000000000 */
[----:B------:R-:W-:Y:S01]  /*fc30*/  UMOV UR11, UR27 ;  /* 0x0000001b000b7c82 */ /* 0x000fe20008000000 */
[----:B------:R-:W-:-:S02]  /*fc40*/  LOP3.LUT R2, R2, R5, RZ, 0x3c, !PT ;  /* 0x0000000502027212 */ /* 0x000fc400078e3cff */
[----:B------:R-:W-:Y:S02]  /*fc50*/  SEL R3, R3, RZ, P0 ;  /* 0x000000ff03037207 */ /* 0x000fe40000000000 */
[----:B------:R0:W-:Y:S02]  /*fc60*/  UTMALDG.3D.MULTICAST [UR8], [UR14], UR23, desc[UR16] ;  /* 0x000010080e0073b4 */ /* 0x0001e40008011817 */
[----:B0-----:R-:W-:Y:S01]  /*fc70*/  UMOV UR8, UR26 ;  /* 0x0000001a00087c82 */ /* 0x001fe20008000000 */
[----:B------:R-:W-:Y:S02]  /*fc80*/  UMOV UR11, UR28 ;  /* 0x0000001c000b7c82 */ /* 0x000fe40008000000 */
[----:B------:R0:W-:Y:S02]  /*fc90*/  UTMALDG.3D.MULTICAST [UR8], [UR34], UR36, desc[UR16] ;  /* 0x00001008220073b4 */ /* 0x0001e40008011824 */
[----:B0-----:R-:W-:Y:S05]  /*fca0*/  @P1 BRA `(.L_x_307) ;  /* 0xfffffffc00341947 */ /* 0x001fea000383ffff */
.L_x_304:
[----:B------:R-:W-:Y:S05]  /*fcb0*/  BSYNC B1 ;  /* 0x0000000000017941 */ /* 0x000fea0003800000 */
.L_x_303:
[----:B------:R-:W2:Y:S01]  /*fcc0*/  LDL.LU R15, [R1+0x78] ;  /* 0x00007800010f7983 */ /* 0x000ea20000300800 */
[----:B------:R-:W-:Y:S01]  /*fcd0*/  LOP3.LUT P2, RZ, R9, 0xff, RZ, 0xc0, !PT ;  /* 0x000000ff09ff7812 */ /* 0x000fe2000784c0ff */
[----:B------:R-:W-:Y:S01]  /*fce0*/  VIADD R8, R8, UR19 ;  /* 0x0000001308087c36 */ /* 0x000fe20008000000 */
[----:B------:R-:W-:Y:S01]  /*fcf0*/  ULDC.64 UR8, c[0x0][0x650] ;  /* 0x0001940000087ab9 */ /* 0x000fe20000000a00 */
[----:B------:R-:W3:Y:S01]  /*fd00*/  LDL.LU R12, [R1+0x7c] ;  /* 0x00007c00010c7983 */ /* 0x000ee20000300800 */
[----:B------:R-:W-:Y:S01]  /*fd10*/  IMAD.U32 R5, RZ, RZ, UR19 ;  /* 0x00000013ff057e24 */ /* 0x000fe2000f8e00ff */
[----:B------:R-:W-:Y:S01]  /*fd20*/  BSSY B1, `(.L_x_308) ;  /* 0x0000070000017945 */ /* 0x000fe20003800000 */
[----:B------:R-:W-:Y:S01]  /*fd30*/  ISETP.GT.U32.AND P0, PT, R8, 0x3, PT ;  /* 0x000000030800780c */ /* 0x000fe20003f04070 */
[----:B------:R-:W-:Y:S01]  /*fd40*/  IMAD.MOV.U32 R7, RZ, RZ, -0x1 ;  /* 0xffffffffff077424 */ /* 0x000fe200078e00ff */
[----:B------:R-:W-:Y:S01]  /*fd50*/  SHF.R.U32.HI R2, RZ, 0x2, R8 ;  /* 0x00000002ff027819 */ /* 0x000fe20000011608 */
[----:B------:R-:W-:Y:S01]  /*fd60*/  IMAD.MOV.U32 R6, RZ, RZ, -0x1 ;  /* 0xffffffffff067424 */ /* 0x000fe200078e00ff */
[----:B------:R-:W-:Y:S01]  /*fd70*/  ISETP.LT.U32.AND P0, PT, R5, 0x4, P0 ;  /* 0x000000040500780c */ /* 0x000fe20000701070 */
[----:B------:R-:W-:Y:S01]  /*fd80*/  IMAD.MOV.U32 R5, RZ, RZ, -0x1 ;  /* 0xffffffffff057424 */ /* 0x000fe200078e00ff */
[----:B------:R-:W-:Y:S01]  /*fd90*/  LOP3.LUT R2, R2, 0x1, RZ, 0xc0, !PT ;  /* 0x0000000102027812 */ /* 0x000fe200078ec0ff */
[----:B------:R-:W0:Y:S01]  /*fda0*/  @P2 S2R R4, SR_CgaCtaId ;  /* 0x0000000000042919 */ /* 0x000e220000008800 */
[----:B------:R-:W-:-:S02]  /*fdb0*/  @P2 MOV R3, 0x400 ;  /* 0x0000040000032802 */ /* 0x000fc40000000f00 */
[----:B------:R-:W-:Y:S01]  /*fdc0*/  ISETP.NE.U32.AND P1, PT, R2, 0x1, PT ;  /* 0x000000010200780c */ /* 0x000fe20003f25070 */
[----:B------:R-:W-:Y:S01]  /*fdd0*/  IMAD.U32 R2, RZ, RZ, UR19 ;  /* 0x00000013ff027e24 */ /* 0x000fe2000f8e00ff */
[----:B------:R-:W-:Y:S02]  /*fde0*/  LOP3.LUT R8, R8, 0x3, RZ, 0xc0, !PT ;  /* 0x0000000308087812 */ /* 0x000fe400078ec0ff */
[----:B------:R-:W-:Y:S02]  /*fdf0*/  PRMT R9, RZ, 0x7610, R9 ;  /* 0x00007610ff097816 */ /* 0x000fe40000000009 */
[----:B------:R-:W-:-:S04]  /*fe00*/  ISETP.GT.U32.AND P1, PT, R2, 0x3, !P1 ;  /* 0x000000030200780c */ /* 0x000fc80004f24070 */
[----:B------:R-:W-:Y:S02]  /*fe10*/  SEL R2, RZ, 0x1, !P1 ;  /* 0x00000001ff027807 */ /* 0x000fe40004800000 */
[----:B0-----:R-:W-:-:S04]  /*fe20*/  @P2 LEA R3, R4, R3, 0x18 ;  /* 0x0000000304032211 */ /* 0x001fc800078ec0ff */
[----:B------:R0:W-:Y:S02]  /*fe30*/  @P2 SYNCS.ARRIVE.TRANS64.A1T0 RZ, [R3+URZ+0x58], RZ ;  /* 0x000058ff03ff29a7 */ /* 0x0001e4000810003f */
[----:B0-----:R-:W-:-:S04]  /*fe40*/  SEL R3, RZ, 0x1, !P0 ;  /* 0x00000001ff037807 */ /* 0x001fc80004000000 */
[----:B------:R-:W-:Y:S02]  /*fe50*/  LOP3.LUT R0, R2, R0, R3, 0x96, !PT ;  /* 0x0000000002007212 */ /* 0x000fe400078e9603 */
[----:B------:R-:W-:Y:S02]  /*fe60*/  PRMT R2, RZ, 0x7610, R2 ;  /* 0x00007610ff027816 */ /* 0x000fe40000000002 */
[----:B---3--:R-:W-:-:S04]  /*fe70*/  IADD3 R12, P2, R12, UR24, RZ ;  /* 0x000000180c0c7c10 */ /* 0x008fc8000ff5e0ff */
[----:B--2---:R-:W-:Y:S01]  /*fe80*/  IADD3.X R15, R15, UR21, RZ, P2, !PT ;  /* 0x000000150f0f7c10 */ /* 0x004fe200097fe4ff */
[----:B------:R0:W-:Y:S01]  /*fe90*/  STL [R1+0x7c], R12 ;  /* 0x00007c0c01007387 */ /* 0x0001e20000100800 */
[----:B------:R-:W-:-:S03]  /*fea0*/  ISETP.GE.U32.AND P2, PT, R12, UR8, PT ;  /* 0x000000080c007c0c */ /* 0x000fc6000bf46070 */
[----:B------:R0:W-:Y:S01]  /*feb0*/  STL [R1+0x78], R15 ;  /* 0x0000780f01007387 */ /* 0x0001e20000100800 */
[----:B------:R-:W-:-:S13]  /*fec0*/  ISETP.GE.U32.AND.EX P0, PT, R15, UR9, PT, P2 ;  /* 0x000000090f007c0c */ /* 0x000fda000bf06120 */
[----:B0-----:R-:W-:Y:S05]  /*fed0*/  @P0 BRA `(.L_x_309) ;  /* 0x0000000400500947 */ /* 0x001fea0003800000 */
[----:B------:R-:W-:Y:S01]  /*fee0*/  ULDC.64 UR8, c[0x0][0x628] ;  /* 0x00018a0000087ab9 */ /* 0x000fe20000000a00 */
[----:B------:R-:W0:Y:S01]  /*fef0*/  S2R R11, SR_CTAID.X ;  /* 0x00000000000b7919 */ /* 0x000e220000002500 */
[----:B------:R-:W-:Y:S01]  /*ff00*/  ISETP.NE.U32.AND P0, PT, RZ, UR8, PT ;  /* 0x00000008ff007c0c */ /* 0x000fe2000bf05070 */
[----:B------:R-:W-:Y:S01]  /*ff10*/  ULDC UR11, c[0x0][0x630] ;  /* 0x00018c00000b7ab9 */ /* 0x000fe20000000800 */
[----:B------:R-:W-:Y:S01]  /*ff20*/  IMAD.MOV.U32 R2, RZ, RZ, R12 ;  /* 0x000000ffff027224 */ /* 0x000fe200078e000c */
[----:B------:R-:W1:Y:S01]  /*ff30*/  S2R R10, SR_CTAID.Y ;  /* 0x00000000000a7919 */ /* 0x000e620000002600 */
[----:B------:R-:W-:Y:S01]  /*ff40*/  ISETP.NE.AND.EX P0, PT, RZ, UR9, PT, P0 ;  /* 0x00000009ff007c0c */ /* 0x000fe2000bf05300 */
[----:B------:R-:W-:-:S12]  /*ff50*/  IMAD.MOV.U32 R3, RZ, RZ, R15 ;  /* 0x000000ffff037224 */ /* 0x000fd800078e000f */
[----:B------:R-:W-:Y:S05]  /*ff60*/  @!P0 BRA `(.L_x_310) ;  /* 0x0000000000288947 */ /* 0x000fea0003800000 */
[----:B------:R-:W-:Y:S02]  /*ff70*/  ULDC UR10, c[0x0][0x634] ;  /* 0x00018d00000a7ab9 */ /* 0x000fe40000000800 */
[----:B------:R-:W-:-:S05]  /*ff80*/  IADD3 R7, P0, R12, UR10, RZ ;  /* 0x0000000a0c077c10 */ /* 0x000fca000ff1e0ff */
[----:B------:R-:W-:-:S04]  /*ff90*/  IMAD.X R13, RZ, RZ, R15, P0 ;  /* 0x000000ffff0d7224 */ /* 0x000fc800000e060f */
[----:B------:R-:W-:-:S04]  /*ffa0*/  IMAD.WIDE.U32 R4, R13, UR8, RZ ;  /* 0x000000080d047c25 */ /* 0x000fc8000f8e00ff */
[----:B------:R-:W-:-:S04]  /*ffb0*/  IMAD.WIDE.U32 R4, P0, R7, UR9, R4 ;  /* 0x0000000907047c25 */ /* 0x000fc8000f800004 */
[----:B------:R-:W-:-:S04]  /*ffc0*/  IMAD.WIDE.U32 R6, R7, UR8, RZ ;  /* 0x0000000807067c25 */ /* 0x000fc8000f8e00ff */
[----:B------:R-:W-:Y:S01]  /*ffd0*/  IMAD.X R3, RZ, RZ, RZ, P0 ;  /* 0x000000ffff037224 */ /* 0x000fe200000e06ff */
[----:B------:R-:W-:Y:S01]  /*ffe0*/  IADD3 RZ, P0, R7, R4, RZ ;  /* 0x0000000407ff7210 */ /* 0x000fe20007f1e0ff */
[----:B------:R-:W-:-:S04]  /*fff0*/  IMAD.MOV.U32 R2, RZ, RZ, R5 ;  /* 0x000000ffff027224 */ /* 0x000fc800078e0005 */
[----:B------:R-:W-:-:S08]  /*10000*/  IMAD.WIDE.U32.X R2, R13, UR9, R2, P0 ;  /* 0x000000090d027c25 */ /* 0x000fd000080e0402 */
.L_x_310:
[--C-:B------:R-:W-:Y:S01]  /*10010*/  SHF.R.U64 R6, R2, UR11, R3.reuse ;  /* 0x0000000b02067c19 */ /* 0x100fe20008001203 */
[----:B------:R-:W-:Y:S01]  /*10020*/  ULDC.64 UR8, c[0x0][0x620] ;  /* 0x0001880000087ab9 */ /* 0x000fe20000000a00 */
[----:B------:R-:W-:Y:S01]  /*10030*/  SHF.R.U32.HI R2, RZ, UR11, R3 ;  /* 0x0000000bff027c19 */ /* 0x000fe20008011603 */
[----:B------:R-:W-:Y:S01]  /*10040*/  IMAD.MOV.U32 R3, RZ, RZ, R15 ;  /* 0x000000ffff037224 */ /* 0x000fe200078e000f */
[----:B------:R-:W-:Y:S01]  /*10050*/  IADD3 R5, P0, RZ, -R6, RZ ;  /* 0x80000006ff057210 */ /* 0x000fe20007f1e0ff */
[----:B------:R-:W2:Y:S01]  /*10060*/  LDC R16, c[0x0][0x144] ;  /* 0x00005100ff107b82 */ /* 0x000ea20000000800 */
[----:B0-----:R-:W-:Y:S01]  /*10070*/  I2FP.F32.U32 R7, R11 ;  /* 0x0000000b00077245 */ /* 0x001fe20000201000 */
[----:B------:R-:W-:Y:S01]  /*10080*/  ULDC.64 UR14, c[0x0][0x640] ;  /* 0x00019000000e7ab9 */ /* 0x000fe20000000a00 */
[----:B------:R-:W-:Y:S01]  /*10090*/  ULDC UR10, c[0x0][0x608] ;  /* 0x00018200000a7ab9 */ /* 0x000fe20000000800 */
[----:B------:R-:W-:Y:S01]  /*100a0*/  IMAD.X R2, RZ, RZ, ~R2, P0 ;  /* 0x000000ffff027224 */ /* 0x000fe200000e0e02 */
[----:B------:R-:W-:-:S03]  /*100b0*/  ISETP.NE.U32.AND P0, PT, RZ, UR14, PT ;  /* 0x0000000eff007c0c */ /* 0x000fc6000bf05070 */
[----:B------:R-:W-:Y:S01]  /*100c0*/  IMAD R4, R2, UR8, RZ ;  /* 0x0000000802047c24 */ /* 0x000fe2000f8e02ff */
[----:B------:R-:W0:Y:S01]  /*100d0*/  LDC R13, c[0x0][0x148] ;  /* 0x00005200ff0d7b82 */ /* 0x000e220000000800 */
[----:B------:R-:W-:Y:S01]  /*100e0*/  IMAD.MOV.U32 R2, RZ, RZ, R12 ;  /* 0x000000ffff027224 */ /* 0x000fe200078e000c */
[----:B------:R-:W-:-:S03]  /*100f0*/  ISETP.NE.AND.EX P0, PT, RZ, UR15, PT, P0 ;  /* 0x0000000fff007c0c */ /* 0x000fc6000bf05300 */
[----:B------:R-:W-:Y:S01]  /*10100*/  IMAD.WIDE.U32 R2, R5, UR8, R2 ;  /* 0x0000000805027c25 */ /* 0x000fe2000f8e0002 */
[----:B------:R-:W-:-:S03]  /*10110*/  ULDC UR8, c[0x0][0x150] ;  /* 0x0000540000087ab9 */ /* 0x000fc60000000800 */
[----:B------:R-:W-:Y:S02]  /*10120*/  IMAD R5, R5, UR9, R4 ;  /* 0x0000000905057c24 */ /* 0x000fe4000f8e0204 */
[----:B------:R-:W-:Y:S01]  /*10130*/  FMUL R4, R7, UR8 ;  /* 0x0000000807047c20 */ /* 0x000fe20008400000 */
[----:B------:R-:W-:Y:S01]  /*10140*/  ULDC UR8, c[0x0][0x618] ;  /* 0x0001860000087ab9 */ /* 0x000fe20000000800 */
[----:B------:R-:W-:Y:S01]  /*10150*/  ULDC UR9, c[0x0][0x154] ;  /* 0x0000550000097ab9 */ /* 0x000fe20000000800 */
[----:B------:R-:W-:-:S03]  /*10160*/  IMAD.IADD R3, R3, 0x1, R5 ;  /* 0x0000000103037824 */ /* 0x000fc600078e0205 */
[----:B------:R-:W3:Y:S02]  /*10170*/  F2I.U32.TRUNC.NTZ R4, R4 ;  /* 0x0000000400047305 */ /* 0x000ee4000020f000 */
[----:B------:R-:W-:Y:S02]  /*10180*/  SHF.R.U64 R7, R2, UR8, R3 ;  /* 0x0000000802077c19 */ /* 0x000fe40008001203 */
[----:B-1----:R-:W-:-:S05]  /*10190*/  I2FP.F32.U32 R2, R10 ;  /* 0x0000000a00027245 */ /* 0x002fca0000201000 */
[----:B------:R-:W-:Y:S01]  /*101a0*/  FMUL R5, R2, UR9 ;  /* 0x0000000902057c20 */ /* 0x000fe20008400000 */
[----:B------:R-:W-:Y:S01]  /*101b0*/  SHF.R.U32.HI R2, RZ, UR8, R3 ;  /* 0x00000008ff027c19 */ /* 0x000fe20008011603 */
[----:B------:R-:W-:Y:S02]  /*101c0*/  ULDC UR8, c[0x0][0x658] ;  /* 0x0001960000087ab9 */ /* 0x000fe40000000800 */
[----:B------:R1:W4:Y:S01]  /*101d0*/  F2I.U32.TRUNC.NTZ R15, R5 ;  /* 0x00000005000f7305 */ /* 0x000322000020f000 */
[--C-:B------:R-:W-:Y:S02]  /*101e0*/  SHF.R.U64 R14, R7, UR10, R2.reuse ;  /* 0x0000000a070e7c19 */ /* 0x100fe40008001202 */
[----:B------:R-:W-:Y:S01]  /*101f0*/  SHF.R.U32.HI R3, RZ, UR10, R2 ;  /* 0x0000000aff037c19 */ /* 0x000fe20008011602 */
[----:B---3--:R-:W-:-:S03]  /*10200*/  IMAD.MOV R2, RZ, RZ, -R4 ;  /* 0x000000ffff027224 */ /* 0x008fc600078e0a04 */
[----:B------:R-:W-:Y:S01]  /*10210*/  SHF.R.U64 R12, R14, UR8, R3 ;  /* 0x000000080e0c7c19 */ /* 0x000fe20008001203 */
[----:B--2---:R-:W-:Y:S01]  /*10220*/  IMAD R17, R16, R2, R11 ;  /* 0x0000000210117224 */ /* 0x004fe200078e020b */
[----:B------:R-:W-:-:S03]  /*10230*/  SHF.R.U32.HI R4, RZ, UR8, R3 ;  /* 0x00000008ff047c19 */ /* 0x000fc60008011603 */
[----:B------:R-:W-:Y:S02]  /*10240*/  IMAD.MOV.U32 R2, RZ, RZ, R12 ;  /* 0x000000ffff027224 */ /* 0x000fe400078e000c */
[----:B------:R-:W-:Y:S01]  /*10250*/  IMAD.MOV.U32 R3, RZ, RZ, R4 ;  /* 0x000000ffff037224 */ /* 0x000fe200078e0004 */
[----:B-1--4-:R-:W-:Y:S06]  /*10260*/  @!P0 BRA `(.L_x_311) ;  /* 0x0000000000288947 */ /* 0x012fec0003800000 */
[----:B------:R-:W-:Y:S02]  /*10270*/  ULDC UR8, c[0x0][0x64c] ;  /* 0x0001930000087ab9 */ /* 0x000fe40000000800 */
[----:B------:R-:W-:-:S05]  /*10280*/  IADD3 R3, P0, R12, UR8, RZ ;  /* 0x000000080c037c10 */ /* 0x000fca000ff1e0ff */
[----:B------:R-:W-:-:S04]  /*10290*/  IMAD.X R11, RZ, RZ, R4, P0 ;  /* 0x000000ffff0b7224 */ /* 0x000fc800000e0604 */
[----:B------:R-:W-:-:S04]  /*102a0*/  IMAD.WIDE.U32 R4, R11, UR14, RZ ;  /* 0x0000000e0b047c25 */ /* 0x000fc8000f8e00ff */
[----:B------:R-:W-:-:S04]  /*102b0*/  IMAD.WIDE.U32 R4, P0, R3, UR15, R4 ;  /* 0x0000000f03047c25 */ /* 0x000fc8000f800004 */
[----:B------:R-:W-:-:S04]  /*102c0*/  IMAD.WIDE.U32 R2, R3, UR14, RZ ;  /* 0x0000000e03027c25 */ /* 0x000fc8000f8e00ff */
[----:B------:R-:W-:Y:S01]  /*102d0*/  IMAD.MOV.U32 R2, RZ, RZ, R5 ;  /* 0x000000ffff027224 */ /* 0x000fe200078e0005 */
[----:B------:R-:W-:Y:S01]  /*102e0*/  IADD3 RZ, P1, R3, R4, RZ ;  /* 0x0000000403ff7210 */ /* 0x000fe20007f3e0ff */
[----:B------:R-:W-:-:S04]  /*102f0*/  IMAD.X R3, RZ, RZ, RZ, P0 ;  /* 0x000000ffff037224 */ /* 0x000fc800000e06ff */
[----:B------:R-:W-:-:S08]  /*10300*/  IMAD.WIDE.U32.X R2, R11, UR15, R2, P1 ;  /* 0x0000000f0b027c25 */ /* 0x000fd000088e0402 */
.L_x_311:
[----:B------:R-:W-:Y:S01]  /*10310*/  ULDC UR8, c[0x0][0x648] ;  /* 0x0001920000087ab9 */ /* 0x000fe20000000800 */
[----:B------:R-:W-:Y:S01]  /*10320*/  IMAD.MOV R15, RZ, RZ, -R15 ;  /* 0x000000ffff0f7224 */ /* 0x000fe200078e0a0f */
[----:B------:R-:W-:Y:S01]  /*10330*/  SHF.R.U64 R3, R2, UR8, R3 ;  /* 0x0000000802037c19 */ /* 0x000fe20008001203 */
[----:B------:R-:W-:Y:S01]  /*10340*/  ULDC UR8, c[0x0][0x638] ;  /* 0x00018e0000087ab9 */ /* 0x000fe20000000800 */
[----:B------:R-:W-:Y:S01]  /*10350*/  LOP3.LUT R2, R14, UR18, RZ, 0xc0, !PT ;  /* 0x000000120e027c12 */ /* 0x000fe2000f8ec0ff */
[----:B0-----:R-:W-:Y:S01]  /*10360*/  @P4 IMAD R17, R13, R15, R10 ;  /* 0x0000000f0d114224 */ /* 0x001fe200078e020a */
[----:B------:R-:W-:Y:S01]  /*10370*/  LOP3.LUT R7, R7, UR4, RZ, 0xc0, !PT ;  /* 0x0000000407077c12 */ /* 0x000fe2000f8ec0ff */
[----:B------:R-:W-:Y:S01]  /*10380*/  IMAD.MOV R5, RZ, RZ, -R3 ;  /* 0x000000ffff057224 */ /* 0x000fe200078e0a03 */
[----:B------:R-:W-:Y:S01]  /*10390*/  ULDC UR9, c[0x0][0x610] ;  /* 0x0001840000097ab9 */ /* 0x000fe20000000800 */
[----:B------:R-:W-:Y:S02]  /*103a0*/  IMAD R2, R3, UR5, R2 ;  /* 0x0000000503027c24 */ /* 0x000fe4000f8e0202 */
[----:B------:R-:W-:Y:S01]  /*103b0*/  IMAD R12, R5, UR8, R12 ;  /* 0x00000008050c7c24 */ /* 0x000fe2000f8e020c */
[----:B------:R-:W-:Y:S01]  /*103c0*/  ULDC UR8, c[0x0][0x600] ;  /* 0x0001800000087ab9 */ /* 0x000fe20000000800 */
[----:B------:R-:W-:-:S02]  /*103d0*/  IMAD R5, R2, UR9, R17 ;  /* 0x0000000902057c24 */ /* 0x000fc4000f8e0211 */
[----:B------:R-:W-:Y:S02]  /*103e0*/  IMAD R12, R12, UR8, R7 ;  /* 0x000000080c0c7c24 */ /* 0x000fe4000f8e0207 */
[----:B------:R-:W-:-:S03]  /*103f0*/  IMAD.MOV.U32 R2, RZ, RZ, 0x1 ;  /* 0x00000001ff027424 */ /* 0x000fc600078e00ff */
[----:B------:R-:W-:Y:S02]  /*10400*/  SEL R7, R12, R5, !P4 ;  /* 0x000000050c077207 */ /* 0x000fe40006000000 */
[----:B------:R-:W-:-:S07]  /*10410*/  SEL R5, R5, R12, !P4 ;  /* 0x0000000c05057207 */ /* 0x000fce0006000000 */
.L_x_309:
[----:B------:R-:W-:Y:S05]  /*10420*/  BSYNC B1 ;  /* 0x0000000000017941 */ /* 0x000fea0003800000 */
.L_x_308:
[----:B------:R-:W-:-:S13]  /*10430*/  LOP3.LUT P0, RZ, R2, 0xff, RZ, 0xc0, !PT ;  /* 0x000000ff02ff7812 */ /* 0x000fda000780c0ff */
[----:B------:R-:W-:Y:S05]  /*10440*/  @P0 BRA `(.L_x_312) ;  /* 0xfffffff400140947 */ /* 0x000fea000383ffff */
[----:B------:R-:W-:Y:S05]  /*10450*/  BSYNC B0 ;  /* 0x0000000000007941 */ /* 0x000fea0003800000 */
.L_x_301:
[----:B------:R-:W-:-:S03]  /*10460*/  UMOV UR8, 0xffffffff ;  /* 0xffffffff00087882 */ /* 0x000fc60000000000 */
[----:B------:R-:W-:Y:S05]  /*10470*/  BRA.DIV UR8, `(.L_x_313) ;  /* 0x0000000608287947 */ /* 0x000fea000b800000 */
[----:B------:R-:W-:-:S13]  /*10480*/  ELECT P0, URZ, PT ;  /* 0x00000000003f782f */ /* 0x000fda0003800000 */
.L_x_327:
[----:B------:R-:W-:Y:S04]  /*10490*/  BSSY B0, `(.L_x_314) ;  /* 0x000002c000007945 */ /* 0x000fe80003800000 */
[----:B------:R-:W-:Y:S05]  /*104a0*/  @!P0 BRA `(.L_x_315) ;  /* 0x0000000000a88947 */ /* 0x000fea0003800000 */
[----:B------:R-:W-:-:S04]  /*104b0*/  ULOP3.LUT UR8, UR13, 0x2, URZ, 0xfc, !UPT ;  /* 0x000000020d087892 */ /* 0x000fc8000f8efc3f */
[----:B------:R-:W-:-:S06]  /*104c0*/  UISETP.NE.AND UP0, UPT, UR8, 0x3, UPT ;  /* 0x000000030800788c */ /* 0x000fcc000bf05270 */
[----:B------:R-:W-:-:S13]  /*104d0*/  PLOP3.LUT P0, PT, PT, PT, UP0, 0x80, 0x0 ;  /* 0x000000000000781c */ /* 0x000fda0003f0f008 */
[----:B------:R-:W-:Y:S05]  /*104e0*/  @!P0 BRA `(.L_x_316) ;  /* 0x0000000000048947 */ /* 0x000fea0003800000 */
[----:B------:R-:W-:Y:S01]  /*104f0*/  BPT.TRAP 0x1 ;  /* 0x000000040000795c */ /* 0x000fe20000300000 */
.L_x_316:
[----:B------:R-:W0:Y:S01]  /*10500*/  S2R R3, SR_CgaCtaId ;  /* 0x0000000000037919 */ /* 0x000e220000008800 */
[----:B------:R-:W-:-:S04]  /*10510*/  MOV R2, 0x400 ;  /* 0x0000040000027802 */ /* 0x000fc80000000f00 */
[----:B0-----:R-:W-:Y:S02]  /*10520*/  LEA R3, R3, R2, 0x18 ;  /* 0x0000000203037211 */ /* 0x001fe400078ec0ff */
[----:B------:R-:W-:-:S03]  /*10530*/  SHF.L.U32 R2, R0, 0x1f, RZ ;  /* 0x0000001f00027819 */ /* 0x000fc600000006ff */
[----:B------:R-:W-:-:S04]  /*10540*/  VIADD R3, R3, 0x20 ;  /* 0x0000002003037836 */ /* 0x000fc80000000000 */
[C---:B------:R-:W-:Y:S02]  /*10550*/  IMAD R7, R8.reuse, 0x8, R3 ;  /* 0x0000000808077824 */ /* 0x040fe400078e0203 */
[----:B------:R-:W-:Y:S02]  /*10560*/  VIADD R8, R8, 0x1 ;  /* 0x0000000108087836 */ /* 0x000fe40000000000 */
[----:B------:R-:W0:Y:S03]  /*10570*/  SYNCS.PHASECHK.TRANS64.TRYWAIT P0, [R7+URZ], R2 ;  /* 0x00000002070075a7 */ /* 0x000e26000800017f */
[----:B------:R-:W-:-:S04]  /*10580*/  ISETP.NE.AND P1, PT, R8, 0x4, PT ;  /* 0x000000040800780c */ /* 0x000fc80003f25270 */
[----:B------:R-:W-:Y:S02]  /*10590*/  SEL R5, RZ, 0x1, P1 ;  /* 0x00000001ff057807 */ /* 0x000fe40000800000 */
[----:B------:R-:W-:Y:S02]  /*105a0*/  SEL R8, R8, RZ, P1 ;  /* 0x000000ff08087207 */ /* 0x000fe40000800000 */
[----:B------:R-:W-:-:S03]  /*105b0*/  LOP3.LUT R5, R0, R5, RZ, 0x3c, !PT ;  /* 0x0000000500057212 */ /* 0x000fc600078e3cff */
[----:B------:R-:W-:Y:S01]  /*105c0*/  IMAD R9, R8, 0x8, R3 ;  /* 0x0000000808097824 */ /* 0x000fe200078e0203 */
[----:B------:R-:W-:Y:S01]  /*105d0*/  SHF.L.U32 R4, R5, 0x1f, RZ ;  /* 0x0000001f05047819 */ /* 0x000fe200000006ff */
[----:B0-----:R-:W-:Y:S06]  /*105e0*/  @!P0 BRA `(.L_x_317) ;  /* 0x0000000000ec8947 */ /* 0x001fec0003800000 */
.L_x_328:
[----:B------:R-:W1:Y:S01]  /*105f0*/  SYNCS.PHASECHK.TRANS64.TRYWAIT P0, [R9+URZ], R4 ;  /* 0x00000004090075a7 */ /* 0x000e62000800017f */
[----:B------:R-:W-:-:S05]  /*10600*/  VIADD R0, R8, 0x1 ;  /* 0x0000000108007836 */ /* 0x000fca0000000000 */
[----:B------:R-:W-:-:S04]  /*10610*/  ISETP.NE.AND P1, PT, R0, 0x4, PT ;  /* 0x000000040000780c */ /* 0x000fc80003f25270 */
[----:B0-----:R-:W-:Y:S02]  /*10620*/  SEL R2, RZ, 0x1, P1 ;  /* 0x00000001ff027807 */ /* 0x001fe40000800000 */
[----:B------:R-:W-:Y:S02]  /*10630*/  SEL R0, R0, RZ, P1 ;  /* 0x000000ff00007207 */ /* 0x000fe40000800000 */
[----:B------:R-:W-:-:S03]  /*10640*/  LOP3.LUT R7, R5, R2, RZ, 0x3c, !PT ;  /* 0x0000000205077212 */ /* 0x000fc600078e3cff */
[----:B------:R-:W-:Y:S01]  /*10650*/  IMAD R6, R0, 0x8, R3 ;  /* 0x0000000800067824 */ /* 0x000fe200078e0203 */
[----:B------:R-:W-:Y:S01]  /*10660*/  SHF.L.U32 R5, R7, 0x1f, RZ ;  /* 0x0000001f07057819 */ /* 0x000fe200000006ff */
[----:B-1----:R-:W-:Y:S06]  /*10670*/  @!P0 BRA `(.L_x_318) ;  /* 0x0000000000dc8947 */ /* 0x002fec0003800000 */
.L_x_329:
[----:B------:R-:W1:Y:S01]  /*10680*/  SYNCS.PHASECHK.TRANS64.TRYWAIT P0, [R6+URZ], R5 ;  /* 0x00000005060075a7 */ /* 0x000e62000800017f */
[----:B------:R-:W-:-:S05]  /*10690*/  VIADD R0, R0, 0x1 ;  /* 0x0000000100007836 */ /* 0x000fca0000000000 */
[----:B------:R-:W-:-:S04]  /*106a0*/  ISETP.NE.AND P1, PT, R0, 0x4, PT ;  /* 0x000000040000780c */ /* 0x000fc80003f25270 */
[----:B------:R-:W-:Y:S02]  /*106b0*/  SEL R2, RZ, 0x1, P1 ;  /* 0x00000001ff027807 */ /* 0x000fe40000800000 */
[----:B------:R-:W-:Y:S02]  /*106c0*/  SEL R0, R0, RZ, P1 ;  /* 0x000000ff00007207 */ /* 0x000fe40000800000 */
[----:B------:R-:W-:Y:S01]  /*106d0*/  LOP3.LUT R2, R7, R2, RZ, 0x3c, !PT ;  /* 0x0000000207027212 */ /* 0x000fe200078e3cff */
[----:B-1----:R-:W-:Y:S06]  /*106e0*/  @!P0 BRA `(.L_x_319) ;  /* 0x0000000000d48947 */ /* 0x002fec0003800000 */
.L_x_330:
[----:B------:R-:W-:Y:S01]  /*106f0*/  IMAD R3, R0, 0x8, R3 ;  /* 0x0000000800037824 */ /* 0x000fe200078e0203 */
[----:B------:R-:W-:-:S07]  /*10700*/  SHF.L.U32 R0, R2, 0x1f, RZ ;  /* 0x0000001f02007819 */ /* 0x000fce00000006ff */
.L_x_320:
[----:B--2---:R2:W3:Y:S02]  /*10710*/  SYNCS.PHASECHK.TRANS64.TRYWAIT P0, [R3+URZ], R0 ;  /* 0x00000000030075a7 */ /* 0x0044e4000800017f */
[----:B---3--:R-:W-:Y:S05]  /*10720*/  @!P0 NANOSLEEP.SYNCS 0x989680 ;  /* 0x009896800000895d */ /* 0x008fea0003900000 */
[----:B------:R-:W3:Y:S02]  /*10730*/  @!P0 SYNCS.PHASECHK.TRANS64 P0, [R3+URZ], R0 ;  /* 0x00000000030085a7 */ /* 0x000ee4000800007f */
[----:B---3--:R-:W-:Y:S05]  /*10740*/  @!P0 BRA `(.L_x_320) ;  /* 0xfffffffc00f08947 */ /* 0x008fea000383ffff */
.L_x_315:
[----:B------:R-:W-:Y:S05]  /*10750*/  BSYNC B0 ;  /* 0x0000000000007941 */ /* 0x000fea0003800000 */
.L_x_314:
[----:B------:R-:W-:Y:S05]  /*10760*/  EXIT ;  /* 0x000000000000794d */ /* 0x000fea0003800000 */
.L_x_21:
[----:B-1----:R-:W-:-:S04]  /*10770*/  IMAD.U32 R3, RZ, RZ, UR6 ;  /* 0x00000006ff037e24 */ /* 0x002fc8000f8e00ff */
[----:B------:R1:W2:Y:S03]  /*10780*/  SYNCS.PHASECHK.TRANS64.TRYWAIT P0, [R3+URZ], R0 ;  /* 0x00000000030075a7 */ /* 0x0002a6000800017f */
[----:B--2---:R-:W-:Y:S05]  /*10790*/  @!P0 NANOSLEEP.SYNCS 0x989680 ;  /* 0x009896800000895d */ /* 0x004fea0003900000 */
[----:B------:R-:W2:Y:S02]  /*107a0*/  @!P0 SYNCS.PHASECHK.TRANS64 P0, [R3+URZ], R0 ;  /* 0x00000000030085a7 */ /* 0x000ea4000800007f */
[----:B--2---:R-:W-:Y:S05]  /*107b0*/  @!P0 BRA `(.L_x_21) ;  /* 0xfffffffc00ec8947 */ /* 0x004fea000383ffff */
[----:B------:R-:W-:Y:S05]  /*107c0*/  BRA `(.L_x_20) ;  /* 0xffffff1400947947 */ /* 0x000fea000383ffff */
.L_x_27:
[----:B-----5:R2:W-:Y:S02]  /*107d0*/  STL [R1+0x88], R0 ;  /* 0x0000880001007387 */ /* 0x0205e40000100800 */
[----:B--2---:R-:W-:-:S04]  /*107e0*/  IMAD.U32 R0, RZ, RZ, UR16 ;  /* 0x00000010ff007e24 */ /* 0x004fc8000f8e00ff */
[----:B------:R2:W3:Y:S03]  /*107f0*/  SYNCS.PHASECHK.TRANS64.TRYWAIT P0, [R0+URZ], R229 ;  /* 0x000000e5000075a7 */ /* 0x0004e6000800017f */
[----:B---3--:R-:W-:Y:S05]  /*10800*/  @!P0 NANOSLEEP.SYNCS 0x989680 ;  /* 0x009896800000895d */ /* 0x008fea0003900000 */
[----:B------:R2:W3:Y:S02]  /*10810*/  @!P0 SYNCS.PHASECHK.TRANS64 P0, [R0+URZ], R229 ;  /* 0x000000e5000085a7 */ /* 0x0004e4000800007f */
[----:B--2---:R2:W5:Y:S02]  /*10820*/  LDL.LU R0, [R1+0x88] ;  /* 0x0000880001007983 */ /* 0x0045640000300800 */
[----:B--23--:R-:W-:Y:S05]  /*10830*/  @!P0 BRA `(.L_x_27) ;  /* 0xfffffffc00e48947 */ /* 0x00cfea000383ffff */
[----:B------:R-:W-:Y:S05]  /*10840*/  BRA `(.L_x_26) ;  /* 0xffffff2800607947 */ /* 0x000fea000383ffff */
.L_x_302:
[----:B------:R-:W-:Y:S01]  /*10850*/  BSSY B1, `(.L_x_321) ;  /* 0x0000006000017945 */ /* 0x000fe20003800000 */
[----:B------:R-:W-:-:S07]  /*10860*/  IMAD.MOV.U32 R2, RZ, RZ, -0x1 ;  /* 0xffffffffff027424 */ /* 0x000fce00078e00ff */
[----:B------:R-:W-:Y:S05]  /*10870*/  WARPSYNC.COLLECTIVE R2, `(.L_x_322) ;  /* 0x00000000020c7348 */ /* 0x000fea0003c00000 */
[----:B------:R-:W-:Y:S02]  /*10880*/  ELECT P0, UR62, PT ;  /* 0x00000000003e782f */ /* 0x000fe40003800000 */
[----:B------:R-:W-:Y:S01]  /*10890*/  MOV R2, UR62 ;  /* 0x0000003e00027c02 */ /* 0x000fe20008000f00 */
[----:B------:R-:W-:Y:S10]  /*108a0*/  ENDCOLLECTIVE ;  /* 0x000000000000791b */ /* 0x000ff40003800000 */
.L_x_322:
[----:B------:R-:W-:Y:S05]  /*108b0*/  BSYNC B1 ;  /* 0x0000000000017941 */ /* 0x000fea0003800000 */
.L_x_321:
[----:B------:R-:W-:Y:S05]  /*108c0*/  BRA `(.L_x_323) ;  /* 0xfffffff000007947 */ /* 0x000fea000383ffff */
.L_x_305:
[----:B0-----:R0:W2:Y:S02]  /*108d0*/  SYNCS.PHASECHK.TRANS64.TRYWAIT P0, [R11+URZ+0x20], R4 ;  /* 0x000020040b0075a7 */ /* 0x0010a4000800017f */
[----:B--2---:R-:W-:Y:S05]  /*108e0*/  @!P0 NANOSLEEP.SYNCS 0x989680 ;  /* 0x009896800000895d */ /* 0x004fea0003900000 */
[----:B------:R-:W2:Y:S02]  /*108f0*/  @!P0 SYNCS.PHASECHK.TRANS64 P0, [R11+URZ+0x20], R4 ;  /* 0x000020040b0085a7 */ /* 0x000ea4000800007f */
[----:B--2---:R-:W-:Y:S05]  /*10900*/  @!P0 BRA `(.L_x_305) ;  /* 0xfffffffc00f08947 */ /* 0x004fea000383ffff */
[----:B------:R-:W-:Y:S05]  /*10910*/  BRA `(.L_x_324) ;  /* 0xfffffff000407947 */ /* 0x000fea000383ffff */
.L_x_313:
[----:B------:R-:W-:Y:S01]  /*10920*/  BSSY B0, `(.L_x_325) ;  /* 0x0000006000007945 */ /* 0x000fe20003800000 */
[----:B------:R-:W-:-:S07]  /*10930*/  IMAD.MOV.U32 R2, RZ, RZ, -0x1 ;  /* 0xffffffffff027424 */ /* 0x000fce00078e00ff */
[----:B------:R-:W-:Y:S05]  /*10940*/  WARPSYNC.COLLECTIVE R2, `(.L_x_326) ;  /* 0x00000000020c7348 */ /* 0x000fea0003c00000 */
[----:B------:R-:W-:Y:S02]  /*10950*/  ELECT P0, UR62, PT ;  /* 0x00000000003e782f */ /* 0x000fe40003800000 */
[----:B------:R-:W-:Y:S01]  /*10960*/  MOV R2, UR62 ;  /* 0x0000003e00027c02 */ /* 0x000fe20008000f00 */
[----:B------:R-:W-:Y:S10]  /*10970*/  ENDCOLLECTIVE ;  /* 0x000000000000791b */ /* 0x000ff40003800000 */
.L_x_326:
[----:B------:R-:W-:Y:S05]  /*10980*/  BSYNC B0 ;  /* 0x0000000000007941 */ /* 0x000fea0003800000 */
.L_x_325:
[----:B------:R-:W-:Y:S05]  /*10990*/  BRA `(.L_x_327) ;  /* 0xfffffff800bc7947 */ /* 0x000fea000383ffff */
.L_x_317:
[----:B0-----:R0:W1:Y:S02]  /*109a0*/  SYNCS.PHASECHK.TRANS64.TRYWAIT P0, [R7+URZ], R2 ;  /* 0x00000002070075a7 */ /* 0x001064000800017f */
[----:B-1----:R-:W-:Y:S05]  /*109b0*/  @!P0 NANOSLEEP.SYNCS 0x989680 ;  /* 0x009896800000895d */ /* 0x002fea0003900000 */
[----:B------:R-:W1:Y:S02]  /*109c0*/  @!P0 SYNCS.PHASECHK.TRANS64 P0, [R7+URZ], R2 ;  /* 0x00000002070085a7 */ /* 0x000e64000800007f */
[----:B-1----:R-:W-:Y:S05]  /*109d0*/  @!P0 BRA `(.L_x_317) ;  /* 0xfffffffc00f08947 */ /* 0x002fea000383ffff */
[----:B------:R-:W-:Y:S05]  /*109e0*/  BRA `(.L_x_328) ;  /* 0xfffffffc00007947 */ /* 0x000fea000383ffff */
.L_x_318:
[----:B0-----:R0:W1:Y:S02]  /*109f0*/  SYNCS.PHASECHK.TRANS64.TRYWAIT P0, [R9+URZ], R4 ;  /* 0x00000004090075a7 */ /* 0x001064000800017f */
[----:B-1----:R-:W-:Y:S05]  /*10a00*/  @!P0 NANOSLEEP.SYNCS 0x989680 ;  /* 0x009896800000895d */ /* 0x002fea0003900000 */
[----:B------:R-:W1:Y:S02]  /*10a10*/  @!P0 SYNCS.PHASECHK.TRANS64 P0, [R9+URZ], R4 ;  /* 0x00000004090085a7 */ /* 0x000e64000800007f */
[----:B-1----:R-:W-:Y:S05]  /*10a20*/  @!P0 BRA `(.L_x_318) ;  /* 0xfffffffc00f08947 */ /* 0x002fea000383ffff */
[----:B------:R-:W-:Y:S05]  /*10a30*/  BRA `(.L_x_329) ;  /* 0xfffffffc00107947 */ /* 0x000fea000383ffff */
.L_x_319:
[----:B-1----:R1:W2:Y:S02]  /*10a40*/  SYNCS.PHASECHK.TRANS64.TRYWAIT P0, [R6+URZ], R5 ;  /* 0x00000005060075a7 */ /* 0x0022a4000800017f */
[----:B--2---:R-:W-:Y:S05]  /*10a50*/  @!P0 NANOSLEEP.SYNCS 0x989680 ;  /* 0x009896800000895d */ /* 0x004fea0003900000 */
[----:B------:R-:W2:Y:S02]  /*10a60*/  @!P0 SYNCS.PHASECHK.TRANS64 P0, [R6+URZ], R5 ;  /* 0x00000005060085a7 */ /* 0x000ea4000800007f */
[----:B--2---:R-:W-:Y:S05]  /*10a70*/  @!P0 BRA `(.L_x_319) ;  /* 0xfffffffc00f08947 */ /* 0x004fea000383ffff */
[----:B------:R-:W-:Y:S05]  /*10a80*/  BRA `(.L_x_330) ;  /* 0xfffffffc00187947 */ /* 0x000fea000383ffff */
.L_x_331:
[----:B------:R-:W-:-:S00]  /*10a90*/  BRA `(.L_x_331) ;  /* 0xfffffffc00fc7947 */ /* 0x000fc0000383ffff */
[----:B------:R-:W-:-:S00]  /*10aa0*/  NOP ;  /* 0x0000000000007918 */ /* 0x000fc00000000000 */
        /* <DEDUP_REMOVED lines=13> */
.L_x_332:


//--------------------- .nv.shared._ZN7cutlass13device_kernelINS_4gemm6kernel13GemmUniversalIN4cute5tupleIJiiiiEEENS1_10collective13CollectiveMmaINS1_37MainloopSm90TmaGmmaWarpSpecializedFP8ILi4ENS5_IJNS4_1CILi2EEENSA_ILi4EEENSA_ILi1EEEEEENS1_35KernelTmaWarpSpecializedCooperativeEEENS5_IJNSA_ILi256EEENSA_ILi128EEESI_EEENS_12float_e5m2_tENS5_IJlSD_lEEESK_SL_NS4_8TiledMMAINS4_8MMA_AtomIJNS4_4SM904GMMA31MMA_64x128x32_F32E5M2E5M2_SS_TNILNSP_7ScaleInE1ELSR_1EEEEEENS4_6LayoutINS5_IJSB_SD_SD_EEENS5_IJSD_NSA_ILi0EEESW_EEEEENS5_IJNS4_10UnderscoreESZ_SZ_EEEEENS4_23SM90_TMA_LOAD_MULTICASTENS4_14ComposedLayoutINS4_7SwizzleILi3ELi4ELi3EEENS4_18smem_ptr_flag_bitsILi8EEENSU_INS5_IJNSA_ILi8EEESI_EEENS5_IJSI_SD_EEEEEEEvNS4_8identityES12_S1C_vS1D_EENS_8epilogue10collective6detail29Sm90TmaWarpSpecializedAdapterINS1G_15DefaultEpilogueISK_SL_SL_NS1F_6thread17LinearCombinationISK_Li1EffLNS1K_9ScaleType4KindE0ELNS_15FloatRoundStyleE2ESK_EENS1_15EpilogueDefaultEEEEEvvEEEEvNT_6ParamsE --------------------------
	.section	.nv.shared._ZN7cutlass13device_kernelINS_4gemm6kernel13GemmUniversalIN4cute5tupleIJiiiiEEENS1_10collective13CollectiveMmaINS1_37MainloopSm90TmaGmmaWarpSpecializedFP8ILi4ENS5_IJNS4_1CILi2EEENSA_ILi4EEENSA_ILi1EEEEEENS1_35KernelTmaWarpSpecializedCooperativeEEENS5_IJNSA_ILi256EEENSA_ILi128EEESI_EEENS_12float_e5m2_tENS5_IJlSD_lEEESK_SL_NS4_8TiledMMAINS4_8MMA_AtomIJNS4_4SM904GMMA31MMA_64x128x32_F32E5M2E5M2_SS_TNILNSP_7ScaleInE1ELSR_1EEEEEENS4_6LayoutINS5_IJSB_SD_SD_EEENS5_IJSD_NSA_ILi0EEESW_EEEEENS5_IJNS4_10UnderscoreESZ_SZ_EEEEENS4_23SM90_TMA_LOAD_MULTICASTENS4_14ComposedLayoutINS4_7SwizzleILi3ELi4ELi3EEENS4_18smem_ptr_flag_bitsILi8EEENSU_INS5_IJNSA_ILi8EEESI_EEENS5_IJSI_SD_EEEEEEEvNS4_8identityES12_S1C_vS1D_EENS_8epilogue10collective6detail29Sm90TmaWarpSpecializedAdapterINS1G_15DefaultEpilogueISK_SL_SL_NS1F_6thread17LinearCombinationISK_Li1EffLNS1K_9ScaleType4KindE0ELNS_15FloatRoundStyleE2ESK_EENS1_15EpilogueDefaultEEEEEvvEEEEvNT_6ParamsE,"aw",@nobits
	.sectionflags	@""
	.align	16
	.zero		1024


//--------------------- .nv.shared.reserved.0     --------------------------
	.section	.nv.shared.reserved.0,"aw",@nobits
	.weak		__nv_reservedSMEM_offset_0_alias
	.size		__nv_reservedSMEM_offset_0_alias, 0, 0
	.other		__nv_reservedSMEM_offset_0_alias,@"STO_CUDA_RESERVED_SHARED STV_DEFAULT"
__nv_reservedSMEM_offset_0_alias:
	.zero		0


//--------------------- .nv.global                --------------------------
	.section	.nv.global,"aw",@nobits
.nv.global:
	.type		_ZN40_INTERNAL_efb8cec5_4_k_cu_f7f1464d_242294cute1_E,@object
	.size		_ZN40_INTERNAL_efb8cec5_4_k_cu_f7f1464d_242294cute1_E,(_ZN40_INTERNAL_efb8cec5_4_k_cu_f7f1464d_242294cuda3std3__45__cpo6cbeginE - _ZN40_INTERNAL_efb8cec5_4_k_cu_f7f1464d_242294cute1_E)
_ZN40_INTERNAL_efb8cec5_4_k_cu_f7f1464d_242294cute1_E:
	.zero		1
	.type		_ZN40_INTERNAL_efb8cec5_4_k_cu_f7f1464d_242294cuda3std3__45__cpo6cbeginE,@object
	.size		_ZN40_INTERNAL_efb8cec5_4_k_cu_f7f1464d_242294cuda3std3__45__cpo6cbeginE,(_ZN40_INTERNAL_efb8cec5_4_k_cu_f7f1464d_242294cuda3std3__48in_placeE - _ZN40_INTERNAL_efb8cec5_4_k_cu_f7f1464d_242294cuda3std3__45__cpo6cbeginE)
_ZN40_INTERNAL_efb8cec5_4_k_cu_f7f1464d_242294cuda3std3__45__cpo6cbeginE:
	.zero		1
	.type		_ZN40_INTERNAL_efb8cec5_4_k_cu_f7f1464d_242294cuda3std3__48in_placeE,@object
	.size		_ZN40_INTERNAL_efb8cec5_4_k_cu_f7f1464d_242294cuda3std3__48in_placeE,(_ZN40_INTERNAL_efb8cec5_4_k_cu_f7f1464d_242294cuda3std6ranges3__45__cpo9iter_moveE - _ZN40_INTERNAL_efb8cec5_4_k_cu_f7f1464d_242294cuda3std3__48in_placeE)
_ZN40_INTERNAL_efb8cec5_4_k_cu_f7f1464d_242294cuda3std3__48in_placeE:
	.zero		1
	.type		_ZN40_INTERNAL_efb8cec5_4_k_cu_f7f1464d_242294cuda3std6ranges3__45__cpo9iter_moveE,@object
	.size		_ZN40_INTERNAL_efb8cec5_4_k_cu_f7f1464d_242294cuda3std6ranges3__45__cpo9iter_moveE,(_ZN40_INTERNAL_efb8cec5_4_k_cu_f7f1464d_242294cuda3std3__45__cpo5beginE - _ZN40_INTERNAL_efb8cec5_4_k_cu_f7f1464d_242294cuda3std6ranges3__45__cpo9iter_moveE)
_ZN40_INTERNAL_efb8cec5_4_k_cu_f7f1464d_242294cuda3std6ranges3__45__cpo9iter_moveE:
	.zero		1
	.type		_ZN40_INTERNAL_efb8cec5_4_k_cu_f7f1464d_242294cuda3std3__45__cpo5beginE,@object
	.size		_ZN40_INTERNAL_efb8cec5_4_k_cu_f7f1464d_242294cuda3std3__45__cpo5beginE,(_ZN40_INTERNAL_efb8cec5_4_k_cu_f7f1464d_242294cuda3std3__442_GLOBAL__N__efb8cec5_4_k_cu_f7f1464d_242296ignoreE - _ZN40_INTERNAL_efb8cec5_4_k_cu_f7f1464d_242294cuda3std3__45__cpo5beginE)
_ZN40_INTERNAL_efb8cec5_4_k_cu_f7f1464d_242294cuda3std3__45__cpo5beginE:
	.zero		1
	.type		_ZN40_INTERNAL_efb8cec5_4_k_cu_f7f1464d_242294cuda3std3__442_GLOBAL__N__efb8cec5_4_k_cu_f7f1464d_242296ignoreE,@object
	.size		_ZN40_INTERNAL_efb8cec5_4_k_cu_f7f1464d_242294cuda3std3__442_GLOBAL__N__efb8cec5_4_k_cu_f7f1464d_242296ignoreE,(_ZN40_INTERNAL_efb8cec5_4_k_cu_f7f1464d_242294cute7productE - _ZN40_INTERNAL_efb8cec5_4_k_cu_f7f1464d_242294cuda3std3__442_GLOBAL__N__efb8cec5_4_k_cu_f7f1464d_242296ignoreE)
_ZN40_INTERNAL_efb8cec5_4_k_cu_f7f1464d_242294cuda3std3__442_GLOBAL__N__efb8cec5_4_k_cu_f7f1464d_242296ignoreE:
	.zero		1
	.type		_ZN40_INTERNAL_efb8cec5_4_k_cu_f7f1464d_242294cute7productE,@object
	.size		_ZN40_INTERNAL_efb8cec5_4_k_cu_f7f1464d_242294cute7productE,(_ZN40_INTERNAL_efb8cec5_4_k_cu_f7f1464d_242294cuda3std3__45__cpo3endE - _ZN40_INTERNAL_efb8cec5_4_k_cu_f7f1464d_242294cute7productE)
_ZN40_INTERNAL_efb8cec5_4_k_cu_f7f1464d_242294cute7productE:
	.zero		1
	.type		_ZN40_INTERNAL_efb8cec5_4_k_cu_f7f1464d_242294cuda3std3__45__cpo3endE,@object
	.size		_ZN40_INTERNAL_efb8cec5_4_k_cu_f7f1464d_242294cuda3std3__45__cpo3endE,(_ZN40_INTERNAL_efb8cec5_4_k_cu_f7f1464d_242294cuda3std3__419piecewise_constructE - _ZN40_INTERNAL_efb8cec5_4_k_cu_f7f1464d_242294cuda3std3__45__cpo3endE)
_ZN40_INTERNAL_efb8cec5_4_k_cu_f7f1464d_242294cuda3std3__45__cpo3endE:
	.zero		1
	.type		_ZN40_INTERNAL_efb8cec5_4_k_cu_f7f1464d_242294cuda3std3__419piecewise_constructE,@object
	.size		_ZN40_INTERNAL_efb8cec5_4_k_cu_f7f1464d_242294cuda3std3__419piecewise_constructE,(_ZN40_INTERNAL_efb8cec5_4_k_cu_f7f1464d_242294cuda3std3__45__cpo4cendE - _ZN40_INTERNAL_efb8cec5_4_k_cu_f7f1464d_242294cuda3std3__419piecewise_constructE)
_ZN40_INTERNAL_efb8cec5_4_k_cu_f7f1464d_242294cuda3std3__419piecewise_constructE:
	.zero		1
	.type		_ZN40_INTERNAL_efb8cec5_4_k_cu_f7f1464d_242294cuda3std3__45__cpo4cendE,@object
	.size		_ZN40_INTERNAL_efb8cec5_4_k_cu_f7f1464d_242294cuda3std3__45__cpo4cendE,(_ZN40_INTERNAL_efb8cec5_4_k_cu_f7f1464d_242294cuda3std6ranges3__45__cpo4swapE - _ZN40_INTERNAL_efb8cec5_4_k_cu_f7f1464d_242294cuda3std3__45__cpo4cendE)
_ZN40_INTERNAL_efb8cec5_4_k_cu_f7f1464d_242294cuda3std3__45__cpo4cendE:
	.zero		1
	.type		_ZN40_INTERNAL_efb8cec5_4_k_cu_f7f1464d_242294cuda3std6ranges3__45__cpo4swapE,@object
	.size		_ZN40_INTERNAL_efb8cec5_4_k_cu_f7f1464d_242294cuda3std6ranges3__45__cpo4swapE,(.L_7 - _ZN40_INTERNAL_efb8cec5_4_k_cu_f7f1464d_242294cuda3std6ranges3__45__cpo4swapE)
_ZN40_INTERNAL_efb8cec5_4_k_cu_f7f1464d_242294cuda3std6ranges3__45__cpo4swapE:
	.zero		1
.L_7:


//--------------------- .nv.constant0._ZN7cutlass13device_kernelINS_4gemm6kernel13GemmUniversalIN4cute5tupleIJiiiiEEENS1_10collective13CollectiveMmaINS1_37MainloopSm90TmaGmmaWarpSpecializedFP8ILi4ENS5_IJNS4_1CILi2EEENSA_ILi4EEENSA_ILi1EEEEEENS1_35KernelTmaWarpSpecializedCooperativeEEENS5_IJNSA_ILi256EEENSA_ILi128EEESI_EEENS_12float_e5m2_tENS5_IJlSD_lEEESK_SL_NS4_8TiledMMAINS4_8MMA_AtomIJNS4_4SM904GMMA31MMA_64x128x32_F32E5M2E5M2_SS_TNILNSP_7ScaleInE1ELSR_1EEEEEENS4_6LayoutINS5_IJSB_SD_SD_EEENS5_IJSD_NSA_ILi0EEESW_EEEEENS5_IJNS4_10UnderscoreESZ_SZ_EEEEENS4_23SM90_TMA_LOAD_MULTICASTENS4_14ComposedLayoutINS4_7SwizzleILi3ELi4ELi3EEENS4_18smem_ptr_flag_bitsILi8EEENSU_INS5_IJNSA_ILi8EEESI_EEENS5_IJSI_SD_EEEEEEEvNS4_8identityES12_S1C_vS1D_EENS_8epilogue10collective6detail29Sm90TmaWarpSpecializedAdapterINS1G_15DefaultEpilogueISK_SL_SL_NS1F_6thread17LinearCombinationISK_Li1EffLNS1K_9ScaleType4KindE0ELNS_15FloatRoundStyleE2ESK_EENS1_15EpilogueDefaultEEEEEvvEEEEvNT_6ParamsE --------------------------
	.section	.nv.constant0._ZN7cutlass13device_kernelINS_4gemm6kernel13GemmUniversalIN4cute5tupleIJiiiiEEENS1_10collective13CollectiveMmaINS1_37MainloopSm90TmaGmmaWarpSpecializedFP8ILi4ENS5_IJNS4_1CILi2EEENSA_ILi4EEENSA_ILi1EEEEEENS1_35KernelTmaWarpSpecializedCooperativeEEENS5_IJNSA_ILi256EEENSA_ILi128EEESI_EEENS_12float_e5m2_tENS5_IJlSD_lEEESK_SL_NS4_8TiledMMAINS4_8MMA_AtomIJNS4_4SM904GMMA31MMA_64x128x32_F32E5M2E5M2_SS_TNILNSP_7ScaleInE1ELSR_1EEEEEENS4_6LayoutINS5_IJSB_SD_SD_EEENS5_IJSD_NSA_ILi0EEESW_EEEEENS5_IJNS4_10UnderscoreESZ_SZ_EEEEENS4_23SM90_TMA_LOAD_MULTICASTENS4_14ComposedLayoutINS4_7SwizzleILi3ELi4ELi3EEENS4_18smem_ptr_flag_bitsILi8EEENSU_INS5_IJNSA_ILi8EEESI_EEENS5_IJSI_SD_EEEEEEEvNS4_8identityES12_S1C_vS1D_EENS_8epilogue10collective6detail29Sm90TmaWarpSpecializedAdapterINS1G_15DefaultEpilogueISK_SL_SL_NS1F_6thread17LinearCombinationISK_Li1EffLNS1K_9ScaleType4KindE0ELNS_15FloatRoundStyleE2ESK_EENS1_15EpilogueDefaultEEEEEvvEEEEvNT_6ParamsE,"a",@progbits
	.sectionflags	@""
	.align	4
.nv.constant0._ZN7cutlass13device_kernelINS_4gemm6kernel13GemmUniversalIN4cute5tupleIJiiiiEEENS1_10collective13CollectiveMmaINS1_37MainloopSm90TmaGmmaWarpSpecializedFP8ILi4ENS5_IJNS4_1CILi2EEENSA_ILi4EEENSA_ILi1EEEEEENS1_35KernelTmaWarpSpecializedCooperativeEEENS5_IJNSA_ILi256EEENSA_ILi128EEESI_EEENS_12float_e5m2_tENS5_IJlSD_lEEESK_SL_NS4_8TiledMMAINS4_8MMA_AtomIJNS4_4SM904GMMA31MMA_64x128x32_F32E5M2E5M2_SS_TNILNSP_7ScaleInE1ELSR_1EEEEEENS4_6LayoutINS5_IJSB_SD_SD_EEENS5_IJSD_NSA_ILi0EEESW_EEEEENS5_IJNS4_10UnderscoreESZ_SZ_EEEEENS4_23SM90_TMA_LOAD_MULTICASTENS4_14ComposedLayoutINS4_7SwizzleILi3ELi4ELi3EEENS4_18smem_ptr_flag_bitsILi8EEENSU_INS5_IJNSA_ILi8EEESI_EEENS5_IJSI_SD_EEEEEEEvNS4_8identityES12_S1C_vS1D_EENS_8epilogue10collective6detail29Sm90TmaWarpSpecializedAdapterINS1G_15DefaultEpilogueISK_SL_SL_NS1F_6thread17LinearCombinationISK_Li1EffLNS1K_9ScaleType4KindE0ELNS_15FloatRoundStyleE2ESK_EENS1_15EpilogueDefaultEEEEEvvEEEEvNT_6ParamsE:
	.zero		1664


//--------------------- SYMBOLS --------------------------

	.type		.nv.reservedSmem.offset0,@object
	.size		.nv.reservedSmem.offset0,0x4
